//
// Generated by NVIDIA NVVM Compiler
//
// Compiler Build ID: CL-36424714
// Cuda compilation tools, release 13.0, V13.0.88
// Based on NVVM 20.0.0
//

.version 9.0
.target sm_100
.address_size 64

	// .globl	_Z15array_generatoriPd

.visible .entry _Z15array_generatoriPd(
	.param .u32 _Z15array_generatoriPd_param_0,
	.param .u64 .ptr .align 1 _Z15array_generatoriPd_param_1
)
{
	.reg .b32 	%r<14>;
	.reg .b64 	%rd<38>;
	.reg .b64 	%fd<11>;

	ld.param.u64 	%rd1, [_Z15array_generatoriPd_param_1];
	mov.u32 	%r1, %ctaid.x;
	mov.u32 	%r2, %ntid.x;
	mov.u32 	%r3, %tid.x;
	mad.lo.s32 	%r4, %r1, %r2, %r3;
	cvt.s64.s32 	%rd2, %r4;
	cvta.to.global.u64 	%rd3, %rd1;
	cvt.u64.u32 	%rd4, %r2;
	add.s64 	%rd5, %rd4, %rd2;
	shl.b64 	%rd6, %rd5, 3;
	add.s64 	%rd7, %rd1, %rd6;
	cvt.rn.f64.u64 	%fd1, %rd7;
	mul.wide.u32 	%rd8, %r4, 8;
	add.s64 	%rd9, %rd3, %rd8;
	st.global.f64 	[%rd9], %fd1;
	mul.wide.u32 	%rd10, %r2, 8;
	add.s64 	%rd11, %rd7, %rd10;
	cvt.rn.f64.u64 	%fd2, %rd11;
	add.s32 	%r5, %r2, %r4;
	mul.wide.u32 	%rd12, %r5, 8;
	add.s64 	%rd13, %rd3, %rd12;
	st.global.f64 	[%rd13], %fd2;
	add.s64 	%rd14, %rd11, %rd10;
	cvt.rn.f64.u64 	%fd3, %rd14;
	add.s32 	%r6, %r5, %r2;
	mul.wide.u32 	%rd15, %r6, 8;
	add.s64 	%rd16, %rd3, %rd15;
	st.global.f64 	[%rd16], %fd3;
	add.s64 	%rd17, %rd14, %rd10;
	cvt.rn.f64.u64 	%fd4, %rd17;
	add.s32 	%r7, %r6, %r2;
	mul.wide.u32 	%rd18, %r7, 8;
	add.s64 	%rd19, %rd3, %rd18;
	st.global.f64 	[%rd19], %fd4;
	add.s64 	%rd20, %rd17, %rd10;
	cvt.rn.f64.u64 	%fd5, %rd20;
	add.s32 	%r8, %r7, %r2;
	mul.wide.u32 	%rd21, %r8, 8;
	add.s64 	%rd22, %rd3, %rd21;
	st.global.f64 	[%rd22], %fd5;
	add.s64 	%rd23, %rd20, %rd10;
	cvt.rn.f64.u64 	%fd6, %rd23;
	add.s32 	%r9, %r8, %r2;
	mul.wide.u32 	%rd24, %r9, 8;
	add.s64 	%rd25, %rd3, %rd24;
	st.global.f64 	[%rd25], %fd6;
	add.s64 	%rd26, %rd23, %rd10;
	cvt.rn.f64.u64 	%fd7, %rd26;
	add.s32 	%r10, %r9, %r2;
	mul.wide.u32 	%rd27, %r10, 8;
	add.s64 	%rd28, %rd3, %rd27;
	st.global.f64 	[%rd28], %fd7;
	add.s64 	%rd29, %rd26, %rd10;
	cvt.rn.f64.u64 	%fd8, %rd29;
	add.s32 	%r11, %r10, %r2;
	mul.wide.u32 	%rd30, %r11, 8;
	add.s64 	%rd31, %rd3, %rd30;
	st.global.f64 	[%rd31], %fd8;
	add.s64 	%rd32, %rd29, %rd10;
	cvt.rn.f64.u64 	%fd9, %rd32;
	add.s32 	%r12, %r11, %r2;
	mul.wide.u32 	%rd33, %r12, 8;
	add.s64 	%rd34, %rd3, %rd33;
	st.global.f64 	[%rd34], %fd9;
	add.s64 	%rd35, %rd32, %rd10;
	cvt.rn.f64.u64 	%fd10, %rd35;
	add.s32 	%r13, %r12, %r2;
	mul.wide.u32 	%rd36, %r13, 8;
	add.s64 	%rd37, %rd3, %rd36;
	st.global.f64 	[%rd37], %fd10;
	ret;

}
	// .globl	_Z13global_memoryiPdiiPy
.visible .entry _Z13global_memoryiPdiiPy(
	.param .u32 _Z13global_memoryiPdiiPy_param_0,
	.param .u64 .ptr .align 1 _Z13global_memoryiPdiiPy_param_1,
	.param .u32 _Z13global_memoryiPdiiPy_param_2,
	.param .u32 _Z13global_memoryiPdiiPy_param_3,
	.param .u64 .ptr .align 1 _Z13global_memoryiPdiiPy_param_4
)
{
	.reg .pred 	%p<10>;
	.reg .b32 	%r<19>;
	.reg .b64 	%rd<219>;

	ld.param.u32 	%r12, [_Z13global_memoryiPdiiPy_param_2];
	ld.param.u32 	%r11, [_Z13global_memoryiPdiiPy_param_3];
	ld.param.u64 	%rd4, [_Z13global_memoryiPdiiPy_param_4];
	mov.u32 	%r13, %ctaid.x;
	mul.lo.s32 	%r1, %r12, %r13;
	mov.b64 	%rd6, 0;
	mov.u64 	%rd216, %rd6;
	mov.u64 	%rd218, %rd6;
	mov.u64 	%rd217, %rd6;
	setp.lt.s32 	%p1, %r11, 1;
	@%p1 bra 	$L__BB1_13;
	and.b32  	%r2, %r11, 15;
	setp.lt.u32 	%p2, %r11, 16;
	@%p2 bra 	$L__BB1_4;
	and.b32  	%r14, %r11, 2147483632;
	neg.s32 	%r17, %r14;
$L__BB1_3:
	.pragma "nounroll";
	// begin inline asm
	mov.u64 	%rd9, %clock64;
	// end inline asm
	mov.u64 	%rd216, %rd9;
	// begin inline asm
	mov.u64 	%rd10, %clock64;
	// end inline asm
	mov.u64 	%rd218, %rd10;
	mov.u64 	%rd41, %rd218;
	mov.u64 	%rd42, %rd216;
	sub.s64 	%rd43, %rd41, %rd42;
	mov.u64 	%rd44, %rd217;
	add.s64 	%rd45, %rd43, %rd44;
	mov.u64 	%rd217, %rd45;
	// begin inline asm
	mov.u64 	%rd11, %clock64;
	// end inline asm
	mov.u64 	%rd216, %rd11;
	// begin inline asm
	mov.u64 	%rd12, %clock64;
	// end inline asm
	mov.u64 	%rd218, %rd12;
	mov.u64 	%rd46, %rd218;
	mov.u64 	%rd47, %rd216;
	sub.s64 	%rd48, %rd46, %rd47;
	mov.u64 	%rd49, %rd217;
	add.s64 	%rd50, %rd48, %rd49;
	mov.u64 	%rd217, %rd50;
	// begin inline asm
	mov.u64 	%rd13, %clock64;
	// end inline asm
	mov.u64 	%rd216, %rd13;
	// begin inline asm
	mov.u64 	%rd14, %clock64;
	// end inline asm
	mov.u64 	%rd218, %rd14;
	mov.u64 	%rd51, %rd218;
	mov.u64 	%rd52, %rd216;
	sub.s64 	%rd53, %rd51, %rd52;
	mov.u64 	%rd54, %rd217;
	add.s64 	%rd55, %rd53, %rd54;
	mov.u64 	%rd217, %rd55;
	// begin inline asm
	mov.u64 	%rd15, %clock64;
	// end inline asm
	mov.u64 	%rd216, %rd15;
	// begin inline asm
	mov.u64 	%rd16, %clock64;
	// end inline asm
	mov.u64 	%rd218, %rd16;
	mov.u64 	%rd56, %rd218;
	mov.u64 	%rd57, %rd216;
	sub.s64 	%rd58, %rd56, %rd57;
	mov.u64 	%rd59, %rd217;
	add.s64 	%rd60, %rd58, %rd59;
	mov.u64 	%rd217, %rd60;
	// begin inline asm
	mov.u64 	%rd17, %clock64;
	// end inline asm
	mov.u64 	%rd216, %rd17;
	// begin inline asm
	mov.u64 	%rd18, %clock64;
	// end inline asm
	mov.u64 	%rd218, %rd18;
	mov.u64 	%rd61, %rd218;
	mov.u64 	%rd62, %rd216;
	sub.s64 	%rd63, %rd61, %rd62;
	mov.u64 	%rd64, %rd217;
	add.s64 	%rd65, %rd63, %rd64;
	mov.u64 	%rd217, %rd65;
	// begin inline asm
	mov.u64 	%rd19, %clock64;
	// end inline asm
	mov.u64 	%rd216, %rd19;
	// begin inline asm
	mov.u64 	%rd20, %clock64;
	// end inline asm
	mov.u64 	%rd218, %rd20;
	mov.u64 	%rd66, %rd218;
	mov.u64 	%rd67, %rd216;
	sub.s64 	%rd68, %rd66, %rd67;
	mov.u64 	%rd69, %rd217;
	add.s64 	%rd70, %rd68, %rd69;
	mov.u64 	%rd217, %rd70;
	// begin inline asm
	mov.u64 	%rd21, %clock64;
	// end inline asm
	mov.u64 	%rd216, %rd21;
	// begin inline asm
	mov.u64 	%rd22, %clock64;
	// end inline asm
	mov.u64 	%rd218, %rd22;
	mov.u64 	%rd71, %rd218;
	mov.u64 	%rd72, %rd216;
	sub.s64 	%rd73, %rd71, %rd72;
	mov.u64 	%rd74, %rd217;
	add.s64 	%rd75, %rd73, %rd74;
	mov.u64 	%rd217, %rd75;
	// begin inline asm
	mov.u64 	%rd23, %clock64;
	// end inline asm
	mov.u64 	%rd216, %rd23;
	// begin inline asm
	mov.u64 	%rd24, %clock64;
	// end inline asm
	mov.u64 	%rd218, %rd24;
	mov.u64 	%rd76, %rd218;
	mov.u64 	%rd77, %rd216;
	sub.s64 	%rd78, %rd76, %rd77;
	mov.u64 	%rd79, %rd217;
	add.s64 	%rd80, %rd78, %rd79;
	mov.u64 	%rd217, %rd80;
	// begin inline asm
	mov.u64 	%rd25, %clock64;
	// end inline asm
	mov.u64 	%rd216, %rd25;
	// begin inline asm
	mov.u64 	%rd26, %clock64;
	// end inline asm
	mov.u64 	%rd218, %rd26;
	mov.u64 	%rd81, %rd218;
	mov.u64 	%rd82, %rd216;
	sub.s64 	%rd83, %rd81, %rd82;
	mov.u64 	%rd84, %rd217;
	add.s64 	%rd85, %rd83, %rd84;
	mov.u64 	%rd217, %rd85;
	// begin inline asm
	mov.u64 	%rd27, %clock64;
	// end inline asm
	mov.u64 	%rd216, %rd27;
	// begin inline asm
	mov.u64 	%rd28, %clock64;
	// end inline asm
	mov.u64 	%rd218, %rd28;
	mov.u64 	%rd86, %rd218;
	mov.u64 	%rd87, %rd216;
	sub.s64 	%rd88, %rd86, %rd87;
	mov.u64 	%rd89, %rd217;
	add.s64 	%rd90, %rd88, %rd89;
	mov.u64 	%rd217, %rd90;
	// begin inline asm
	mov.u64 	%rd29, %clock64;
	// end inline asm
	mov.u64 	%rd216, %rd29;
	// begin inline asm
	mov.u64 	%rd30, %clock64;
	// end inline asm
	mov.u64 	%rd218, %rd30;
	mov.u64 	%rd91, %rd218;
	mov.u64 	%rd92, %rd216;
	sub.s64 	%rd93, %rd91, %rd92;
	mov.u64 	%rd94, %rd217;
	add.s64 	%rd95, %rd93, %rd94;
	mov.u64 	%rd217, %rd95;
	// begin inline asm
	mov.u64 	%rd31, %clock64;
	// end inline asm
	mov.u64 	%rd216, %rd31;
	// begin inline asm
	mov.u64 	%rd32, %clock64;
	// end inline asm
	mov.u64 	%rd218, %rd32;
	mov.u64 	%rd96, %rd218;
	mov.u64 	%rd97, %rd216;
	sub.s64 	%rd98, %rd96, %rd97;
	mov.u64 	%rd99, %rd217;
	add.s64 	%rd100, %rd98, %rd99;
	mov.u64 	%rd217, %rd100;
	// begin inline asm
	mov.u64 	%rd33, %clock64;
	// end inline asm
	mov.u64 	%rd216, %rd33;
	// begin inline asm
	mov.u64 	%rd34, %clock64;
	// end inline asm
	mov.u64 	%rd218, %rd34;
	mov.u64 	%rd101, %rd218;
	mov.u64 	%rd102, %rd216;
	sub.s64 	%rd103, %rd101, %rd102;
	mov.u64 	%rd104, %rd217;
	add.s64 	%rd105, %rd103, %rd104;
	mov.u64 	%rd217, %rd105;
	// begin inline asm
	mov.u64 	%rd35, %clock64;
	// end inline asm
	mov.u64 	%rd216, %rd35;
	// begin inline asm
	mov.u64 	%rd36, %clock64;
	// end inline asm
	mov.u64 	%rd218, %rd36;
	mov.u64 	%rd106, %rd218;
	mov.u64 	%rd107, %rd216;
	sub.s64 	%rd108, %rd106, %rd107;
	mov.u64 	%rd109, %rd217;
	add.s64 	%rd110, %rd108, %rd109;
	mov.u64 	%rd217, %rd110;
	// begin inline asm
	mov.u64 	%rd37, %clock64;
	// end inline asm
	mov.u64 	%rd216, %rd37;
	// begin inline asm
	mov.u64 	%rd38, %clock64;
	// end inline asm
	mov.u64 	%rd218, %rd38;
	mov.u64 	%rd111, %rd218;
	mov.u64 	%rd112, %rd216;
	sub.s64 	%rd113, %rd111, %rd112;
	mov.u64 	%rd114, %rd217;
	add.s64 	%rd115, %rd113, %rd114;
	mov.u64 	%rd217, %rd115;
	// begin inline asm
	mov.u64 	%rd39, %clock64;
	// end inline asm
	mov.u64 	%rd216, %rd39;
	// begin inline asm
	mov.u64 	%rd40, %clock64;
	// end inline asm
	mov.u64 	%rd218, %rd40;
	mov.u64 	%rd116, %rd218;
	mov.u64 	%rd117, %rd216;
	sub.s64 	%rd118, %rd116, %rd117;
	mov.u64 	%rd119, %rd217;
	add.s64 	%rd120, %rd118, %rd119;
	mov.u64 	%rd217, %rd120;
	add.s32 	%r17, %r17, 16;
	setp.ne.s32 	%p3, %r17, 0;
	@%p3 bra 	$L__BB1_3;
$L__BB1_4:
	setp.eq.s32 	%p4, %r2, 0;
	@%p4 bra 	$L__BB1_13;
	and.b32  	%r6, %r11, 7;
	setp.lt.u32 	%p5, %r2, 8;
	@%p5 bra 	$L__BB1_7;
	// begin inline asm
	mov.u64 	%rd121, %clock64;
	// end inline asm
	mov.u64 	%rd216, %rd121;
	// begin inline asm
	mov.u64 	%rd122, %clock64;
	// end inline asm
	mov.u64 	%rd218, %rd122;
	mov.u64 	%rd137, %rd218;
	mov.u64 	%rd138, %rd216;
	sub.s64 	%rd139, %rd137, %rd138;
	mov.u64 	%rd140, %rd217;
	add.s64 	%rd141, %rd139, %rd140;
	mov.u64 	%rd217, %rd141;
	// begin inline asm
	mov.u64 	%rd123, %clock64;
	// end inline asm
	mov.u64 	%rd216, %rd123;
	// begin inline asm
	mov.u64 	%rd124, %clock64;
	// end inline asm
	mov.u64 	%rd218, %rd124;
	mov.u64 	%rd142, %rd218;
	mov.u64 	%rd143, %rd216;
	sub.s64 	%rd144, %rd142, %rd143;
	mov.u64 	%rd145, %rd217;
	add.s64 	%rd146, %rd144, %rd145;
	mov.u64 	%rd217, %rd146;
	// begin inline asm
	mov.u64 	%rd125, %clock64;
	// end inline asm
	mov.u64 	%rd216, %rd125;
	// begin inline asm
	mov.u64 	%rd126, %clock64;
	// end inline asm
	mov.u64 	%rd218, %rd126;
	mov.u64 	%rd147, %rd218;
	mov.u64 	%rd148, %rd216;
	sub.s64 	%rd149, %rd147, %rd148;
	mov.u64 	%rd150, %rd217;
	add.s64 	%rd151, %rd149, %rd150;
	mov.u64 	%rd217, %rd151;
	// begin inline asm
	mov.u64 	%rd127, %clock64;
	// end inline asm
	mov.u64 	%rd216, %rd127;
	// begin inline asm
	mov.u64 	%rd128, %clock64;
	// end inline asm
	mov.u64 	%rd218, %rd128;
	mov.u64 	%rd152, %rd218;
	mov.u64 	%rd153, %rd216;
	sub.s64 	%rd154, %rd152, %rd153;
	mov.u64 	%rd155, %rd217;
	add.s64 	%rd156, %rd154, %rd155;
	mov.u64 	%rd217, %rd156;
	// begin inline asm
	mov.u64 	%rd129, %clock64;
	// end inline asm
	mov.u64 	%rd216, %rd129;
	// begin inline asm
	mov.u64 	%rd130, %clock64;
	// end inline asm
	mov.u64 	%rd218, %rd130;
	mov.u64 	%rd157, %rd218;
	mov.u64 	%rd158, %rd216;
	sub.s64 	%rd159, %rd157, %rd158;
	mov.u64 	%rd160, %rd217;
	add.s64 	%rd161, %rd159, %rd160;
	mov.u64 	%rd217, %rd161;
	// begin inline asm
	mov.u64 	%rd131, %clock64;
	// end inline asm
	mov.u64 	%rd216, %rd131;
	// begin inline asm
	mov.u64 	%rd132, %clock64;
	// end inline asm
	mov.u64 	%rd218, %rd132;
	mov.u64 	%rd162, %rd218;
	mov.u64 	%rd163, %rd216;
	sub.s64 	%rd164, %rd162, %rd163;
	mov.u64 	%rd165, %rd217;
	add.s64 	%rd166, %rd164, %rd165;
	mov.u64 	%rd217, %rd166;
	// begin inline asm
	mov.u64 	%rd133, %clock64;
	// end inline asm
	mov.u64 	%rd216, %rd133;
	// begin inline asm
	mov.u64 	%rd134, %clock64;
	// end inline asm
	mov.u64 	%rd218, %rd134;
	mov.u64 	%rd167, %rd218;
	mov.u64 	%rd168, %rd216;
	sub.s64 	%rd169, %rd167, %rd168;
	mov.u64 	%rd170, %rd217;
	add.s64 	%rd171, %rd169, %rd170;
	mov.u64 	%rd217, %rd171;
	// begin inline asm
	mov.u64 	%rd135, %clock64;
	// end inline asm
	mov.u64 	%rd216, %rd135;
	// begin inline asm
	mov.u64 	%rd136, %clock64;
	// end inline asm
	mov.u64 	%rd218, %rd136;
	mov.u64 	%rd172, %rd218;
	mov.u64 	%rd173, %rd216;
	sub.s64 	%rd174, %rd172, %rd173;
	mov.u64 	%rd175, %rd217;
	add.s64 	%rd176, %rd174, %rd175;
	mov.u64 	%rd217, %rd176;
$L__BB1_7:
	setp.eq.s32 	%p6, %r6, 0;
	@%p6 bra 	$L__BB1_13;
	and.b32  	%r7, %r11, 3;
	setp.lt.u32 	%p7, %r6, 4;
	@%p7 bra 	$L__BB1_10;
	// begin inline asm
	mov.u64 	%rd177, %clock64;
	// end inline asm
	mov.u64 	%rd216, %rd177;
	// begin inline asm
	mov.u64 	%rd178, %clock64;
	// end inline asm
	mov.u64 	%rd218, %rd178;
	mov.u64 	%rd185, %rd218;
	mov.u64 	%rd186, %rd216;
	sub.s64 	%rd187, %rd185, %rd186;
	mov.u64 	%rd188, %rd217;
	add.s64 	%rd189, %rd187, %rd188;
	mov.u64 	%rd217, %rd189;
	// begin inline asm
	mov.u64 	%rd179, %clock64;
	// end inline asm
	mov.u64 	%rd216, %rd179;
	// begin inline asm
	mov.u64 	%rd180, %clock64;
	// end inline asm
	mov.u64 	%rd218, %rd180;
	mov.u64 	%rd190, %rd218;
	mov.u64 	%rd191, %rd216;
	sub.s64 	%rd192, %rd190, %rd191;
	mov.u64 	%rd193, %rd217;
	add.s64 	%rd194, %rd192, %rd193;
	mov.u64 	%rd217, %rd194;
	// begin inline asm
	mov.u64 	%rd181, %clock64;
	// end inline asm
	mov.u64 	%rd216, %rd181;
	// begin inline asm
	mov.u64 	%rd182, %clock64;
	// end inline asm
	mov.u64 	%rd218, %rd182;
	mov.u64 	%rd195, %rd218;
	mov.u64 	%rd196, %rd216;
	sub.s64 	%rd197, %rd195, %rd196;
	mov.u64 	%rd198, %rd217;
	add.s64 	%rd199, %rd197, %rd198;
	mov.u64 	%rd217, %rd199;
	// begin inline asm
	mov.u64 	%rd183, %clock64;
	// end inline asm
	mov.u64 	%rd216, %rd183;
	// begin inline asm
	mov.u64 	%rd184, %clock64;
	// end inline asm
	mov.u64 	%rd218, %rd184;
	mov.u64 	%rd200, %rd218;
	mov.u64 	%rd201, %rd216;
	sub.s64 	%rd202, %rd200, %rd201;
	mov.u64 	%rd203, %rd217;
	add.s64 	%rd204, %rd202, %rd203;
	mov.u64 	%rd217, %rd204;
$L__BB1_10:
	setp.eq.s32 	%p8, %r7, 0;
	@%p8 bra 	$L__BB1_13;
	neg.s32 	%r18, %r7;
$L__BB1_12:
	.pragma "nounroll";
	// begin inline asm
	mov.u64 	%rd205, %clock64;
	// end inline asm
	mov.u64 	%rd216, %rd205;
	// begin inline asm
	mov.u64 	%rd206, %clock64;
	// end inline asm
	mov.u64 	%rd218, %rd206;
	mov.u64 	%rd207, %rd218;
	mov.u64 	%rd208, %rd216;
	sub.s64 	%rd209, %rd207, %rd208;
	mov.u64 	%rd210, %rd217;
	add.s64 	%rd211, %rd209, %rd210;
	mov.u64 	%rd217, %rd211;
	add.s32 	%r18, %r18, 1;
	setp.ne.s32 	%p9, %r18, 0;
	@%p9 bra 	$L__BB1_12;
$L__BB1_13:
	mov.u32 	%r15, %tid.x;
	add.s32 	%r16, %r1, %r15;
	cvta.to.global.u64 	%rd212, %rd4;
	mov.u64 	%rd213, %rd217;
	mul.wide.s32 	%rd214, %r16, 8;
	add.s64 	%rd215, %rd212, %rd214;
	st.global.u64 	[%rd215], %rd213;
	ret;

}
	// .globl	_Z16register_latencyiPy
.visible .entry _Z16register_latencyiPy(
	.param .u32 _Z16register_latencyiPy_param_0,
	.param .u64 .ptr .align 1 _Z16register_latencyiPy_param_1
)
{
	.reg .pred 	%p<6>;
	.reg .b32 	%r<46>;
	.reg .b64 	%rd<29>;

	ld.param.u32 	%r8, [_Z16register_latencyiPy_param_0];
	ld.param.u64 	%rd8, [_Z16register_latencyiPy_param_1];
	setp.lt.s32 	%p1, %r8, 1;
	mov.b64 	%rd28, 0;
	@%p1 bra 	$L__BB2_7;
	and.b32  	%r1, %r8, 3;
	setp.lt.u32 	%p2, %r8, 4;
	mov.b64 	%rd28, 0;
	@%p2 bra 	$L__BB2_4;
	and.b32  	%r9, %r8, 2147483644;
	neg.s32 	%r44, %r9;
	mov.b64 	%rd28, 0;
$L__BB2_3:
	mov.b32 	%r28, 2;
	mov.b32 	%r29, 3;
	// begin inline asm
	{
	mov.u32 %r10, %clock;
	mad.lo.s32 %r11, %r28, %r29, %r11;
	mad.lo.s32 %r11, %r28, %r29, %r11;
	mad.lo.s32 %r11, %r28, %r29, %r11;
	mad.lo.s32 %r11, %r28, %r29, %r11;
	mad.lo.s32 %r11, %r28, %r29, %r11;
	mad.lo.s32 %r11, %r28, %r29, %r11;
	mad.lo.s32 %r11, %r28, %r29, %r11;
	mad.lo.s32 %r11, %r28, %r29, %r11;
	mad.lo.s32 %r11, %r28, %r29, %r11;
	mad.lo.s32 %r11, %r28, %r29, %r11;
	mov.u32 %r12, %clock;
	}
	// end inline asm
	sub.s32 	%r30, %r12, %r10;
	cvt.s64.s32 	%rd13, %r30;
	add.s64 	%rd14, %rd28, %rd13;
	// begin inline asm
	{
	mov.u32 %r15, %clock;
	mad.lo.s32 %r16, %r28, %r29, %r16;
	mad.lo.s32 %r16, %r28, %r29, %r16;
	mad.lo.s32 %r16, %r28, %r29, %r16;
	mad.lo.s32 %r16, %r28, %r29, %r16;
	mad.lo.s32 %r16, %r28, %r29, %r16;
	mad.lo.s32 %r16, %r28, %r29, %r16;
	mad.lo.s32 %r16, %r28, %r29, %r16;
	mad.lo.s32 %r16, %r28, %r29, %r16;
	mad.lo.s32 %r16, %r28, %r29, %r16;
	mad.lo.s32 %r16, %r28, %r29, %r16;
	mov.u32 %r17, %clock;
	}
	// end inline asm
	sub.s32 	%r31, %r17, %r15;
	cvt.s64.s32 	%rd15, %r31;
	add.s64 	%rd16, %rd14, %rd15;
	// begin inline asm
	{
	mov.u32 %r20, %clock;
	mad.lo.s32 %r21, %r28, %r29, %r21;
	mad.lo.s32 %r21, %r28, %r29, %r21;
	mad.lo.s32 %r21, %r28, %r29, %r21;
	mad.lo.s32 %r21, %r28, %r29, %r21;
	mad.lo.s32 %r21, %r28, %r29, %r21;
	mad.lo.s32 %r21, %r28, %r29, %r21;
	mad.lo.s32 %r21, %r28, %r29, %r21;
	mad.lo.s32 %r21, %r28, %r29, %r21;
	mad.lo.s32 %r21, %r28, %r29, %r21;
	mad.lo.s32 %r21, %r28, %r29, %r21;
	mov.u32 %r22, %clock;
	}
	// end inline asm
	sub.s32 	%r32, %r22, %r20;
	cvt.s64.s32 	%rd17, %r32;
	add.s64 	%rd18, %rd16, %rd17;
	// begin inline asm
	{
	mov.u32 %r25, %clock;
	mad.lo.s32 %r26, %r28, %r29, %r26;
	mad.lo.s32 %r26, %r28, %r29, %r26;
	mad.lo.s32 %r26, %r28, %r29, %r26;
	mad.lo.s32 %r26, %r28, %r29, %r26;
	mad.lo.s32 %r26, %r28, %r29, %r26;
	mad.lo.s32 %r26, %r28, %r29, %r26;
	mad.lo.s32 %r26, %r28, %r29, %r26;
	mad.lo.s32 %r26, %r28, %r29, %r26;
	mad.lo.s32 %r26, %r28, %r29, %r26;
	mad.lo.s32 %r26, %r28, %r29, %r26;
	mov.u32 %r27, %clock;
	}
	// end inline asm
	sub.s32 	%r33, %r27, %r25;
	cvt.s64.s32 	%rd19, %r33;
	add.s64 	%rd28, %rd18, %rd19;
	add.s32 	%r44, %r44, 4;
	setp.ne.s32 	%p3, %r44, 0;
	@%p3 bra 	$L__BB2_3;
$L__BB2_4:
	setp.eq.s32 	%p4, %r1, 0;
	@%p4 bra 	$L__BB2_7;
	neg.s32 	%r45, %r1;
$L__BB2_6:
	.pragma "nounroll";
	mov.b32 	%r37, 2;
	mov.b32 	%r38, 3;
	// begin inline asm
	{
	mov.u32 %r34, %clock;
	mad.lo.s32 %r35, %r37, %r38, %r35;
	mad.lo.s32 %r35, %r37, %r38, %r35;
	mad.lo.s32 %r35, %r37, %r38, %r35;
	mad.lo.s32 %r35, %r37, %r38, %r35;
	mad.lo.s32 %r35, %r37, %r38, %r35;
	mad.lo.s32 %r35, %r37, %r38, %r35;
	mad.lo.s32 %r35, %r37, %r38, %r35;
	mad.lo.s32 %r35, %r37, %r38, %r35;
	mad.lo.s32 %r35, %r37, %r38, %r35;
	mad.lo.s32 %r35, %r37, %r38, %r35;
	mov.u32 %r36, %clock;
	}
	// end inline asm
	sub.s32 	%r39, %r36, %r34;
	cvt.s64.s32 	%rd20, %r39;
	add.s64 	%rd28, %rd28, %rd20;
	add.s32 	%r45, %r45, 1;
	setp.ne.s32 	%p5, %r45, 0;
	@%p5 bra 	$L__BB2_6;
$L__BB2_7:
	cvta.to.global.u64 	%rd21, %rd8;
	mov.u32 	%r40, %tid.x;
	mov.u32 	%r41, %ntid.x;
	mov.u32 	%r42, %ctaid.x;
	mad.lo.s32 	%r43, %r42, %r41, %r40;
	mul.wide.s32 	%rd22, %r43, 8;
	add.s64 	%rd23, %rd21, %rd22;
	st.global.u64 	[%rd23], %rd28;
	ret;

}
	// .globl	_Z28global_memory_access_latencyiPyPd
.visible .entry _Z28global_memory_access_latencyiPyPd(
	.param .u32 _Z28global_memory_access_latencyiPyPd_param_0,
	.param .u64 .ptr .align 1 _Z28global_memory_access_latencyiPyPd_param_1,
	.param .u64 .ptr .align 1 _Z28global_memory_access_latencyiPyPd_param_2
)
{
	.reg .pred 	%p<6>;
	.reg .b32 	%r<41>;
	.reg .b64 	%rd<39>;
	.reg .b64 	%fd<17>;

	ld.param.u32 	%r16, [_Z28global_memory_access_latencyiPyPd_param_0];
	ld.param.u64 	%rd9, [_Z28global_memory_access_latencyiPyPd_param_1];
	ld.param.u64 	%rd10, [_Z28global_memory_access_latencyiPyPd_param_2];
	setp.lt.s32 	%p1, %r16, 1;
	mov.f64 	%fd15, 0d3FF0000000000000;
	mov.b64 	%rd37, 0;
	@%p1 bra 	$L__BB3_7;
	and.b32  	%r1, %r16, 3;
	setp.lt.u32 	%p2, %r16, 4;
	mov.b64 	%rd37, 0;
	@%p2 bra 	$L__BB3_4;
	and.b32  	%r19, %r16, 2147483644;
	neg.s32 	%r39, %r19;
	mov.b64 	%rd37, 0;
$L__BB3_3:
	// begin inline asm
	{
	mov.u32 %r20, %clock;
	ld.global.f64 %fd9, [%rd10];
	mov.u32 %r21, %clock;
	}
	// end inline asm
	sub.s32 	%r28, %r21, %r20;
	cvt.s64.s32 	%rd19, %r28;
	add.s64 	%rd20, %rd37, %rd19;
	// begin inline asm
	{
	mov.u32 %r22, %clock;
	ld.global.f64 %fd10, [%rd10];
	mov.u32 %r23, %clock;
	}
	// end inline asm
	sub.s32 	%r29, %r23, %r22;
	cvt.s64.s32 	%rd21, %r29;
	add.s64 	%rd22, %rd20, %rd21;
	// begin inline asm
	{
	mov.u32 %r24, %clock;
	ld.global.f64 %fd11, [%rd10];
	mov.u32 %r25, %clock;
	}
	// end inline asm
	sub.s32 	%r30, %r25, %r24;
	cvt.s64.s32 	%rd23, %r30;
	add.s64 	%rd24, %rd22, %rd23;
	// begin inline asm
	{
	mov.u32 %r26, %clock;
	ld.global.f64 %fd15, [%rd10];
	mov.u32 %r27, %clock;
	}
	// end inline asm
	sub.s32 	%r31, %r27, %r26;
	cvt.s64.s32 	%rd25, %r31;
	add.s64 	%rd37, %rd24, %rd25;
	add.s32 	%r39, %r39, 4;
	setp.ne.s32 	%p3, %r39, 0;
	@%p3 bra 	$L__BB3_3;
$L__BB3_4:
	setp.eq.s32 	%p4, %r1, 0;
	@%p4 bra 	$L__BB3_7;
	neg.s32 	%r40, %r1;
$L__BB3_6:
	.pragma "nounroll";
	// begin inline asm
	{
	mov.u32 %r32, %clock;
	ld.global.f64 %fd15, [%rd10];
	mov.u32 %r33, %clock;
	}
	// end inline asm
	sub.s32 	%r34, %r33, %r32;
	cvt.s64.s32 	%rd27, %r34;
	add.s64 	%rd37, %rd37, %rd27;
	add.s32 	%r40, %r40, 1;
	setp.ne.s32 	%p5, %r40, 0;
	@%p5 bra 	$L__BB3_6;
$L__BB3_7:
	cvta.to.global.u64 	%rd28, %rd9;
	cvta.to.global.u64 	%rd29, %rd10;
	mov.u32 	%r35, %tid.x;
	mov.u32 	%r36, %ntid.x;
	mov.u32 	%r37, %ctaid.x;
	mad.lo.s32 	%r38, %r37, %r36, %r35;
	mul.wide.s32 	%rd30, %r38, 8;
	add.s64 	%rd31, %rd28, %rd30;
	st.global.u64 	[%rd31], %rd37;
	add.s64 	%rd32, %rd29, %rd30;
	st.global.f64 	[%rd32], %fd15;
	ret;

}
	// .globl	_Z11ILP_latencyiPyPd
.visible .entry _Z11ILP_latencyiPyPd(
	.param .u32 _Z11ILP_latencyiPyPd_param_0,
	.param .u64 .ptr .align 1 _Z11ILP_latencyiPyPd_param_1,
	.param .u64 .ptr .align 1 _Z11ILP_latencyiPyPd_param_2
)
{
	.reg .pred 	%p<6>;
	.reg .b32 	%r<170>;
	.reg .b64 	%rd<34>;
	.reg .b64 	%fd<5>;

	ld.param.u32 	%r56, [_Z11ILP_latencyiPyPd_param_0];
	ld.param.u64 	%rd9, [_Z11ILP_latencyiPyPd_param_1];
	ld.param.u64 	%rd10, [_Z11ILP_latencyiPyPd_param_2];
	setp.lt.s32 	%p1, %r56, 1;
	mov.f64 	%fd4, 0d404B800000000000;
	mov.b64 	%rd32, 0;
	@%p1 bra 	$L__BB4_8;
	and.b32  	%r1, %r56, 3;
	setp.lt.u32 	%p2, %r56, 4;
	mov.b64 	%rd32, 0;
	@%p2 bra 	$L__BB4_4;
	and.b32  	%r69, %r56, 2147483644;
	neg.s32 	%r148, %r69;
	mov.b64 	%rd32, 0;
$L__BB4_3:
	// begin inline asm
	{
	mov.u32 %r70, %clock;
	mad.lo.s32 %r71, %r71, %r71, %r71;
	mad.lo.s32 %r72, %r72, %r72, %r72;
	mad.lo.s32 %r73, %r73, %r73, %r73;
	mad.lo.s32 %r74, %r74, %r74, %r74;
	mad.lo.s32 %r75, %r75, %r75, %r75;
	mad.lo.s32 %r76, %r76, %r76, %r76;
	mad.lo.s32 %r77, %r77, %r77, %r77;
	mad.lo.s32 %r78, %r78, %r78, %r78;
	mad.lo.s32 %r79, %r79, %r79, %r79;
	mad.lo.s32 %r80, %r80, %r80, %r80;
	mov.u32 %r81, %clock;
	}
	// end inline asm
	sub.s32 	%r118, %r81, %r70;
	cvt.s64.s32 	%rd15, %r118;
	add.s64 	%rd16, %rd32, %rd15;
	// begin inline asm
	{
	mov.u32 %r82, %clock;
	mad.lo.s32 %r83, %r83, %r83, %r83;
	mad.lo.s32 %r84, %r84, %r84, %r84;
	mad.lo.s32 %r85, %r85, %r85, %r85;
	mad.lo.s32 %r86, %r86, %r86, %r86;
	mad.lo.s32 %r87, %r87, %r87, %r87;
	mad.lo.s32 %r88, %r88, %r88, %r88;
	mad.lo.s32 %r89, %r89, %r89, %r89;
	mad.lo.s32 %r90, %r90, %r90, %r90;
	mad.lo.s32 %r91, %r91, %r91, %r91;
	mad.lo.s32 %r92, %r92, %r92, %r92;
	mov.u32 %r93, %clock;
	}
	// end inline asm
	sub.s32 	%r119, %r93, %r82;
	cvt.s64.s32 	%rd17, %r119;
	add.s64 	%rd18, %rd16, %rd17;
	// begin inline asm
	{
	mov.u32 %r94, %clock;
	mad.lo.s32 %r95, %r95, %r95, %r95;
	mad.lo.s32 %r96, %r96, %r96, %r96;
	mad.lo.s32 %r97, %r97, %r97, %r97;
	mad.lo.s32 %r98, %r98, %r98, %r98;
	mad.lo.s32 %r99, %r99, %r99, %r99;
	mad.lo.s32 %r100, %r100, %r100, %r100;
	mad.lo.s32 %r101, %r101, %r101, %r101;
	mad.lo.s32 %r102, %r102, %r102, %r102;
	mad.lo.s32 %r103, %r103, %r103, %r103;
	mad.lo.s32 %r104, %r104, %r104, %r104;
	mov.u32 %r105, %clock;
	}
	// end inline asm
	sub.s32 	%r120, %r105, %r94;
	cvt.s64.s32 	%rd19, %r120;
	add.s64 	%rd20, %rd18, %rd19;
	// begin inline asm
	{
	mov.u32 %r106, %clock;
	mad.lo.s32 %r160, %r160, %r160, %r160;
	mad.lo.s32 %r161, %r161, %r161, %r161;
	mad.lo.s32 %r162, %r162, %r162, %r162;
	mad.lo.s32 %r163, %r163, %r163, %r163;
	mad.lo.s32 %r164, %r164, %r164, %r164;
	mad.lo.s32 %r165, %r165, %r165, %r165;
	mad.lo.s32 %r166, %r166, %r166, %r166;
	mad.lo.s32 %r167, %r167, %r167, %r167;
	mad.lo.s32 %r168, %r168, %r168, %r168;
	mad.lo.s32 %r169, %r169, %r169, %r169;
	mov.u32 %r117, %clock;
	}
	// end inline asm
	sub.s32 	%r121, %r117, %r106;
	cvt.s64.s32 	%rd21, %r121;
	add.s64 	%rd32, %rd20, %rd21;
	add.s32 	%r148, %r148, 4;
	setp.ne.s32 	%p3, %r148, 0;
	@%p3 bra 	$L__BB4_3;
$L__BB4_4:
	setp.eq.s32 	%p4, %r1, 0;
	@%p4 bra 	$L__BB4_7;
	neg.s32 	%r159, %r1;
$L__BB4_6:
	.pragma "nounroll";
	// begin inline asm
	{
	mov.u32 %r122, %clock;
	mad.lo.s32 %r160, %r160, %r160, %r160;
	mad.lo.s32 %r161, %r161, %r161, %r161;
	mad.lo.s32 %r162, %r162, %r162, %r162;
	mad.lo.s32 %r163, %r163, %r163, %r163;
	mad.lo.s32 %r164, %r164, %r164, %r164;
	mad.lo.s32 %r165, %r165, %r165, %r165;
	mad.lo.s32 %r166, %r166, %r166, %r166;
	mad.lo.s32 %r167, %r167, %r167, %r167;
	mad.lo.s32 %r168, %r168, %r168, %r168;
	mad.lo.s32 %r169, %r169, %r169, %r169;
	mov.u32 %r133, %clock;
	}
	// end inline asm
	sub.s32 	%r134, %r133, %r122;
	cvt.s64.s32 	%rd22, %r134;
	add.s64 	%rd32, %rd32, %rd22;
	add.s32 	%r159, %r159, 1;
	setp.ne.s32 	%p5, %r159, 0;
	@%p5 bra 	$L__BB4_6;
$L__BB4_7:
	add.s32 	%r135, %r165, %r166;
	add.s32 	%r136, %r135, %r164;
	add.s32 	%r137, %r136, %r163;
	add.s32 	%r138, %r137, %r162;
	add.s32 	%r139, %r138, %r161;
	add.s32 	%r140, %r139, %r160;
	add.s32 	%r141, %r140, %r167;
	add.s32 	%r142, %r141, %r168;
	add.s32 	%r143, %r142, %r169;
	cvt.rn.f64.s32 	%fd4, %r143;
$L__BB4_8:
	cvta.to.global.u64 	%rd23, %rd9;
	cvta.to.global.u64 	%rd24, %rd10;
	mov.u32 	%r144, %tid.x;
	mov.u32 	%r145, %ntid.x;
	mov.u32 	%r146, %ctaid.x;
	mad.lo.s32 	%r147, %r146, %r145, %r144;
	mul.wide.s32 	%rd25, %r147, 8;
	add.s64 	%rd26, %rd23, %rd25;
	st.global.u64 	[%rd26], %rd32;
	add.s64 	%rd27, %rd24, %rd25;
	st.global.f64 	[%rd27], %fd4;
	ret;

}
	// .globl	_Z12ILP_latency2iPyPd
.visible .entry _Z12ILP_latency2iPyPd(
	.param .u32 _Z12ILP_latency2iPyPd_param_0,
	.param .u64 .ptr .align 1 _Z12ILP_latency2iPyPd_param_1,
	.param .u64 .ptr .align 1 _Z12ILP_latency2iPyPd_param_2
)
{
	.reg .pred 	%p<6>;
	.reg .b32 	%r<170>;
	.reg .b64 	%rd<34>;
	.reg .b64 	%fd<5>;

	ld.param.u32 	%r56, [_Z12ILP_latency2iPyPd_param_0];
	ld.param.u64 	%rd9, [_Z12ILP_latency2iPyPd_param_1];
	ld.param.u64 	%rd10, [_Z12ILP_latency2iPyPd_param_2];
	setp.lt.s32 	%p1, %r56, 1;
	mov.f64 	%fd4, 0d404B800000000000;
	mov.b64 	%rd32, 0;
	@%p1 bra 	$L__BB5_8;
	and.b32  	%r1, %r56, 3;
	setp.lt.u32 	%p2, %r56, 4;
	mov.b64 	%rd32, 0;
	@%p2 bra 	$L__BB5_4;
	and.b32  	%r69, %r56, 2147483644;
	neg.s32 	%r148, %r69;
	mov.b64 	%rd32, 0;
$L__BB5_3:
	// begin inline asm
	{
	mov.u32 %r70, %clock;
	add.s32 %r71, %r71, %r71;
	add.s32 %r72, %r72, %r72;
	add.s32 %r73, %r73, %r73;
	add.s32 %r74, %r74, %r74;
	add.s32 %r75, %r75, %r75;
	add.s32 %r76, %r76, %r76;
	add.s32 %r77, %r77, %r77;
	add.s32 %r78, %r78, %r78;
	add.s32 %r79, %r79, %r79;
	add.s32 %r80, %r80, %r80;
	mov.u32 %r81, %clock;
	}
	// end inline asm
	sub.s32 	%r118, %r81, %r70;
	cvt.s64.s32 	%rd15, %r118;
	add.s64 	%rd16, %rd32, %rd15;
	// begin inline asm
	{
	mov.u32 %r82, %clock;
	add.s32 %r83, %r83, %r83;
	add.s32 %r84, %r84, %r84;
	add.s32 %r85, %r85, %r85;
	add.s32 %r86, %r86, %r86;
	add.s32 %r87, %r87, %r87;
	add.s32 %r88, %r88, %r88;
	add.s32 %r89, %r89, %r89;
	add.s32 %r90, %r90, %r90;
	add.s32 %r91, %r91, %r91;
	add.s32 %r92, %r92, %r92;
	mov.u32 %r93, %clock;
	}
	// end inline asm
	sub.s32 	%r119, %r93, %r82;
	cvt.s64.s32 	%rd17, %r119;
	add.s64 	%rd18, %rd16, %rd17;
	// begin inline asm
	{
	mov.u32 %r94, %clock;
	add.s32 %r95, %r95, %r95;
	add.s32 %r96, %r96, %r96;
	add.s32 %r97, %r97, %r97;
	add.s32 %r98, %r98, %r98;
	add.s32 %r99, %r99, %r99;
	add.s32 %r100, %r100, %r100;
	add.s32 %r101, %r101, %r101;
	add.s32 %r102, %r102, %r102;
	add.s32 %r103, %r103, %r103;
	add.s32 %r104, %r104, %r104;
	mov.u32 %r105, %clock;
	}
	// end inline asm
	sub.s32 	%r120, %r105, %r94;
	cvt.s64.s32 	%rd19, %r120;
	add.s64 	%rd20, %rd18, %rd19;
	// begin inline asm
	{
	mov.u32 %r106, %clock;
	add.s32 %r160, %r160, %r160;
	add.s32 %r161, %r161, %r161;
	add.s32 %r162, %r162, %r162;
	add.s32 %r163, %r163, %r163;
	add.s32 %r164, %r164, %r164;
	add.s32 %r165, %r165, %r165;
	add.s32 %r166, %r166, %r166;
	add.s32 %r167, %r167, %r167;
	add.s32 %r168, %r168, %r168;
	add.s32 %r169, %r169, %r169;
	mov.u32 %r117, %clock;
	}
	// end inline asm
	sub.s32 	%r121, %r117, %r106;
	cvt.s64.s32 	%rd21, %r121;
	add.s64 	%rd32, %rd20, %rd21;
	add.s32 	%r148, %r148, 4;
	setp.ne.s32 	%p3, %r148, 0;
	@%p3 bra 	$L__BB5_3;
$L__BB5_4:
	setp.eq.s32 	%p4, %r1, 0;
	@%p4 bra 	$L__BB5_7;
	neg.s32 	%r159, %r1;
$L__BB5_6:
	.pragma "nounroll";
	// begin inline asm
	{
	mov.u32 %r122, %clock;
	add.s32 %r160, %r160, %r160;
	add.s32 %r161, %r161, %r161;
	add.s32 %r162, %r162, %r162;
	add.s32 %r163, %r163, %r163;
	add.s32 %r164, %r164, %r164;
	add.s32 %r165, %r165, %r165;
	add.s32 %r166, %r166, %r166;
	add.s32 %r167, %r167, %r167;
	add.s32 %r168, %r168, %r168;
	add.s32 %r169, %r169, %r169;
	mov.u32 %r133, %clock;
	}
	// end inline asm
	sub.s32 	%r134, %r133, %r122;
	cvt.s64.s32 	%rd22, %r134;
	add.s64 	%rd32, %rd32, %rd22;
	add.s32 	%r159, %r159, 1;
	setp.ne.s32 	%p5, %r159, 0;
	@%p5 bra 	$L__BB5_6;
$L__BB5_7:
	add.s32 	%r135, %r165, %r166;
	add.s32 	%r136, %r135, %r164;
	add.s32 	%r137, %r136, %r163;
	add.s32 	%r138, %r137, %r162;
	add.s32 	%r139, %r138, %r161;
	add.s32 	%r140, %r139, %r160;
	add.s32 	%r141, %r140, %r167;
	add.s32 	%r142, %r141, %r168;
	add.s32 	%r143, %r142, %r169;
	cvt.rn.f64.s32 	%fd4, %r143;
$L__BB5_8:
	cvta.to.global.u64 	%rd23, %rd9;
	cvta.to.global.u64 	%rd24, %rd10;
	mov.u32 	%r144, %tid.x;
	mov.u32 	%r145, %ntid.x;
	mov.u32 	%r146, %ctaid.x;
	mad.lo.s32 	%r147, %r146, %r145, %r144;
	mul.wide.s32 	%rd25, %r147, 8;
	add.s64 	%rd26, %rd23, %rd25;
	st.global.u64 	[%rd26], %rd32;
	add.s64 	%rd27, %rd24, %rd25;
	st.global.f64 	[%rd27], %fd4;
	ret;

}


// ===== COMPILED SASS (sm_100) =====

	.target	sm_100

	.elftype	@"ET_EXEC"


//--------------------- .note.nv.tkinfo           --------------------------
	.section	.note.nv.tkinfo,"",@"SHT_NOTE"
	.sectionflags	@"SHF_NOTE_NV_TKINFO"
	.tkinfo
        /*0018*/ 	.word	0x00000002
        /*0030*/ 	.string	""
        /*0030*/ 	.string	"ptxas"
        /*0030*/ 	.string	"Cuda compilation tools, release 13.0, V13.0.88"
        /*0030*/ 	.string	"Build cuda_13.0.r13.0/compiler.36424714_0"
        /*0030*/ 	.string	"-arch sm_100 -m 64 "



//--------------------- .note.nv.cuinfo           --------------------------
	.section	.note.nv.cuinfo,"",@"SHT_NOTE"
	.sectionflags	@"SHF_NOTE_NV_CUINFO"
        /*0018*/ 	.short	0x0002
        /*001a*/ 	.short	0x0064
        /*001c*/ 	.short	0x0082
	.zero		2


//--------------------- .nv.info                  --------------------------
	.section	.nv.info,"",@"SHT_CUDA_INFO"
	.align	4


	//----- nvinfo : EIATTR_REGCOUNT
	.align		4
        /*0000*/ 	.byte	0x04, 0x2f
        /*0002*/ 	.short	(.L_1 - .L_0)
	.align		4
.L_0:
        /*0004*/ 	.word	index@(_Z15array_generatoriPd)
        /*0008*/ 	.word	0x00000020


	//----- nvinfo : EIATTR_FRAME_SIZE
	.align		4
.L_1:
        /*000c*/ 	.byte	0x04, 0x11
        /*000e*/ 	.short	(.L_3 - .L_2)
	.align		4
.L_2:
        /*0010*/ 	.word	index@(_Z15array_generatoriPd)
        /*0014*/ 	.word	0x00000000


	//----- nvinfo : EIATTR_REGCOUNT
	.align		4
.L_3:
        /*0018*/ 	.byte	0x04, 0x2f
        /*001a*/ 	.short	(.L_5 - .L_4)
	.align		4
.L_4:
        /*001c*/ 	.word	index@(_Z13global_memoryiPdiiPy)
        /*0020*/ 	.word	0x0000000c


	//----- nvinfo : EIATTR_FRAME_SIZE
	.align		4
.L_5:
        /*0024*/ 	.byte	0x04, 0x11
        /*0026*/ 	.short	(.L_7 - .L_6)
	.align		4
.L_6:
        /*0028*/ 	.word	index@(_Z13global_memoryiPdiiPy)
        /*002c*/ 	.word	0x00000000


	//----- nvinfo : EIATTR_REGCOUNT
	.align		4
.L_7:
        /*0030*/ 	.byte	0x04, 0x2f
        /*0032*/ 	.short	(.L_9 - .L_8)
	.align		4
.L_8:
        /*0034*/ 	.word	index@(_Z16register_latencyiPy)
        /*0038*/ 	.word	0x0000000a


	//----- nvinfo : EIATTR_FRAME_SIZE
	.align		4
.L_9:
        /*003c*/ 	.byte	0x04, 0x11
        /*003e*/ 	.short	(.L_11 - .L_10)
	.align		4
.L_10:
        /*0040*/ 	.word	index@(_Z16register_latencyiPy)
        /*0044*/ 	.word	0x00000000


	//----- nvinfo : EIATTR_REGCOUNT
	.align		4
.L_11:
        /*0048*/ 	.byte	0x04, 0x2f
        /*004a*/ 	.short	(.L_13 - .L_12)
	.align		4
.L_12:
        /*004c*/ 	.word	index@(_Z28global_memory_access_latencyiPyPd)
        /*0050*/ 	.word	0x0000000e


	//----- nvinfo : EIATTR_FRAME_SIZE
	.align		4
.L_13:
        /*0054*/ 	.byte	0x04, 0x11
        /*0056*/ 	.short	(.L_15 - .L_14)
	.align		4
.L_14:
        /*0058*/ 	.word	index@(_Z28global_memory_access_latencyiPyPd)
        /*005c*/ 	.word	0x00000000


	//----- nvinfo : EIATTR_REGCOUNT
	.align		4
.L_15:
        /*0060*/ 	.byte	0x04, 0x2f
        /*0062*/ 	.short	(.L_17 - .L_16)
	.align		4
.L_16:
        /*0064*/ 	.word	index@(_Z11ILP_latencyiPyPd)
        /*0068*/ 	.word	0x0000000e


	//----- nvinfo : EIATTR_FRAME_SIZE
	.align		4
.L_17:
        /*006c*/ 	.byte	0x04, 0x11
        /*006e*/ 	.short	(.L_19 - .L_18)
	.align		4
.L_18:
        /*0070*/ 	.word	index@(_Z11ILP_latencyiPyPd)
        /*0074*/ 	.word	0x00000000


	//----- nvinfo : EIATTR_REGCOUNT
	.align		4
.L_19:
        /*0078*/ 	.byte	0x04, 0x2f
        /*007a*/ 	.short	(.L_21 - .L_20)
	.align		4
.L_20:
        /*007c*/ 	.word	index@(_Z12ILP_latency2iPyPd)
        /*0080*/ 	.word	0x0000000e


	//----- nvinfo : EIATTR_FRAME_SIZE
	.align		4
.L_21:
        /*0084*/ 	.byte	0x04, 0x11
        /*0086*/ 	.short	(.L_23 - .L_22)
	.align		4
.L_22:
        /*0088*/ 	.word	index@(_Z12ILP_latency2iPyPd)
        /*008c*/ 	.word	0x00000000


	//----- nvinfo : EIATTR_MIN_STACK_SIZE
	.align		4
.L_23:
        /*0090*/ 	.byte	0x04, 0x12
        /*0092*/ 	.short	(.L_25 - .L_24)
	.align		4
.L_24:
        /*0094*/ 	.word	index@(_Z12ILP_latency2iPyPd)
        /*0098*/ 	.word	0x00000000


	//----- nvinfo : EIATTR_MIN_STACK_SIZE
	.align		4
.L_25:
        /*009c*/ 	.byte	0x04, 0x12
        /*009e*/ 	.short	(.L_27 - .L_26)
	.align		4
.L_26:
        /*00a0*/ 	.word	index@(_Z11ILP_latencyiPyPd)
        /*00a4*/ 	.word	0x00000000


	//----- nvinfo : EIATTR_MIN_STACK_SIZE
	.align		4
.L_27:
        /*00a8*/ 	.byte	0x04, 0x12
        /*00aa*/ 	.short	(.L_29 - .L_28)
	.align		4
.L_28:
        /*00ac*/ 	.word	index@(_Z28global_memory_access_latencyiPyPd)
        /*00b0*/ 	.word	0x00000000


	//----- nvinfo : EIATTR_MIN_STACK_SIZE
	.align		4
.L_29:
        /*00b4*/ 	.byte	0x04, 0x12
        /*00b6*/ 	.short	(.L_31 - .L_30)
	.align		4
.L_30:
        /*00b8*/ 	.word	index@(_Z16register_latencyiPy)
        /*00bc*/ 	.word	0x00000000


	//----- nvinfo : EIATTR_MIN_STACK_SIZE
	.align		4
.L_31:
        /*00c0*/ 	.byte	0x04, 0x12
        /*00c2*/ 	.short	(.L_33 - .L_32)
	.align		4
.L_32:
        /*00c4*/ 	.word	index@(_Z13global_memoryiPdiiPy)
        /*00c8*/ 	.word	0x00000000


	//----- nvinfo : EIATTR_MIN_STACK_SIZE
	.align		4
.L_33:
        /*00cc*/ 	.byte	0x04, 0x12
        /*00ce*/ 	.short	(.L_35 - .L_34)
	.align		4
.L_34:
        /*00d0*/ 	.word	index@(_Z15array_generatoriPd)
        /*00d4*/ 	.word	0x00000000
.L_35:


//--------------------- .nv.compat                --------------------------
	.section	.nv.compat,"",@"SHT_CUDA_COMPAT_INFO"
	.align	4
        /*0000*/ 	.byte	0x02, 0x09, 0x00, 0x00, 0x02, 0x02, 0x01, 0x00, 0x02, 0x05, 0x05, 0x00, 0x03, 0x07, 0x01, 0x01
        /*0010*/ 	.byte	0x02, 0x03, 0x00, 0x00, 0x02, 0x06, 0x01, 0x00, 0x04, 0x0b, 0x08, 0x00, 0x09, 0x00, 0x00, 0x00
        /*0020*/ 	.byte	0x00, 0x00, 0x00, 0x00


//--------------------- .nv.info._Z12ILP_latency2iPyPd --------------------------
	.section	.nv.info._Z12ILP_latency2iPyPd,"",@"SHT_CUDA_INFO"
	.sectionflags	@""
	.align	4


	//----- nvinfo : EIATTR_CUDA_API_VERSION
	.align		4
        /*0000*/ 	.byte	0x04, 0x37
        /*0002*/ 	.short	(.L_37 - .L_36)
.L_36:
        /*0004*/ 	.word	0x00000082


	//----- nvinfo : EIATTR_KPARAM_INFO
	.align		4
.L_37:
        /*0008*/ 	.byte	0x04, 0x17
        /*000a*/ 	.short	(.L_39 - .L_38)
.L_38:
        /*000c*/ 	.word	0x00000000
        /*0010*/ 	.short	0x0002
        /*0012*/ 	.short	0x0010
        /*0014*/ 	.byte	0x00, 0xf5, 0x21, 0x00


	//----- nvinfo : EIATTR_KPARAM_INFO
	.align		4
.L_39:
        /*0018*/ 	.byte	0x04, 0x17
        /*001a*/ 	.short	(.L_41 - .L_40)
.L_40:
        /*001c*/ 	.word	0x00000000
        /*0020*/ 	.short	0x0001
        /*0022*/ 	.short	0x0008
        /*0024*/ 	.byte	0x00, 0xf5, 0x21, 0x00


	//----- nvinfo : EIATTR_KPARAM_INFO
	.align		4
.L_41:
        /*0028*/ 	.byte	0x04, 0x17
        /*002a*/ 	.short	(.L_43 - .L_42)
.L_42:
        /*002c*/ 	.word	0x00000000
        /*0030*/ 	.short	0x0000
        /*0032*/ 	.short	0x0000
        /*0034*/ 	.byte	0x00, 0xf0, 0x11, 0x00


	//----- nvinfo : EIATTR_SPARSE_MMA_MASK
	.align		4
.L_43:
        /*0038*/ 	.byte	0x03, 0x50
        /*003a*/ 	.short	0x0000


	//----- nvinfo : EIATTR_MAXREG_COUNT
	.align		4
        /*003c*/ 	.byte	0x03, 0x1b
        /*003e*/ 	.short	0x00ff


	//----- nvinfo : EIATTR_MERCURY_ISA_VERSION
	.align		4
        /*0040*/ 	.byte	0x03, 0x5f
        /*0042*/ 	.short	0x0101


	//----- nvinfo : EIATTR_VRC_CTA_INIT_COUNT
	.align		4
        /*0044*/ 	.byte	0x02, 0x4a
	.zero		1
	.zero		1


	//----- nvinfo : EIATTR_EXIT_INSTR_OFFSETS
	.align		4
        /*0048*/ 	.byte	0x04, 0x1c
        /*004a*/ 	.short	(.L_45 - .L_44)


	//   ....[0]....
.L_44:
        /*004c*/ 	.word	0x00000640


	//----- nvinfo : EIATTR_CBANK_PARAM_SIZE
	.align		4
.L_45:
        /*0050*/ 	.byte	0x03, 0x19
        /*0052*/ 	.short	0x0018


	//----- nvinfo : EIATTR_PARAM_CBANK
	.align		4
        /*0054*/ 	.byte	0x04, 0x0a
        /*0056*/ 	.short	(.L_47 - .L_46)
	.align		4
.L_46:
        /*0058*/ 	.word	index@(.nv.constant0._Z12ILP_latency2iPyPd)
        /*005c*/ 	.short	0x0380
        /*005e*/ 	.short	0x0018


	//----- nvinfo : EIATTR_SW_WAR
	.align		4
.L_47:
        /*0060*/ 	.byte	0x04, 0x36
        /*0062*/ 	.short	(.L_49 - .L_48)
.L_48:
        /*0064*/ 	.word	0x00000008
.L_49:


//--------------------- .nv.info._Z11ILP_latencyiPyPd --------------------------
	.section	.nv.info._Z11ILP_latencyiPyPd,"",@"SHT_CUDA_INFO"
	.sectionflags	@""
	.align	4


	//----- nvinfo : EIATTR_CUDA_API_VERSION
	.align		4
        /*0000*/ 	.byte	0x04, 0x37
        /*0002*/ 	.short	(.L_51 - .L_50)
.L_50:
        /*0004*/ 	.word	0x00000082


	//----- nvinfo : EIATTR_KPARAM_INFO
	.align		4
.L_51:
        /*0008*/ 	.byte	0x04, 0x17
        /*000a*/ 	.short	(.L_53 - .L_52)
.L_52:
        /*000c*/ 	.word	0x00000000
        /*0010*/ 	.short	0x0002
        /*0012*/ 	.short	0x0010
        /*0014*/ 	.byte	0x00, 0xf5, 0x21, 0x00


	//----- nvinfo : EIATTR_KPARAM_INFO
	.align		4
.L_53:
        /*0018*/ 	.byte	0x04, 0x17
        /*001a*/ 	.short	(.L_55 - .L_54)
.L_54:
        /*001c*/ 	.word	0x00000000
        /*0020*/ 	.short	0x0001
        /*0022*/ 	.short	0x0008
        /*0024*/ 	.byte	0x00, 0xf5, 0x21, 0x00


	//----- nvinfo : EIATTR_KPARAM_INFO
	.align		4
.L_55:
        /*0028*/ 	.byte	0x04, 0x17
        /*002a*/ 	.short	(.L_57 - .L_56)
.L_56:
        /*002c*/ 	.word	0x00000000
        /*0030*/ 	.short	0x0000
        /*0032*/ 	.short	0x0000
        /*0034*/ 	.byte	0x00, 0xf0, 0x11, 0x00


	//----- nvinfo : EIATTR_SPARSE_MMA_MASK
	.align		4
.L_57:
        /*0038*/ 	.byte	0x03, 0x50
        /*003a*/ 	.short	0x0000


	//----- nvinfo : EIATTR_MAXREG_COUNT
	.align		4
        /*003c*/ 	.byte	0x03, 0x1b
        /*003e*/ 	.short	0x00ff


	//----- nvinfo : EIATTR_MERCURY_ISA_VERSION
	.align		4
        /*0040*/ 	.byte	0x03, 0x5f
        /*0042*/ 	.short	0x0101


	//----- nvinfo : EIATTR_VRC_CTA_INIT_COUNT
	.align		4
        /*0044*/ 	.byte	0x02, 0x4a
	.zero		1
	.zero		1


	//----- nvinfo : EIATTR_EXIT_INSTR_OFFSETS
	.align		4
        /*0048*/ 	.byte	0x04, 0x1c
        /*004a*/ 	.short	(.L_59 - .L_58)


	//   ....[0]....
.L_58:
        /*004c*/ 	.word	0x00000640


	//----- nvinfo : EIATTR_CBANK_PARAM_SIZE
	.align		4
.L_59:
        /*0050*/ 	.byte	0x03, 0x19
        /*0052*/ 	.short	0x0018


	//----- nvinfo : EIATTR_PARAM_CBANK
	.align		4
        /*0054*/ 	.byte	0x04, 0x0a
        /*0056*/ 	.short	(.L_61 - .L_60)
	.align		4
.L_60:
        /*0058*/ 	.word	index@(.nv.constant0._Z11ILP_latencyiPyPd)
        /*005c*/ 	.short	0x0380
        /*005e*/ 	.short	0x0018


	//----- nvinfo : EIATTR_SW_WAR
	.align		4
.L_61:
        /*0060*/ 	.byte	0x04, 0x36
        /*0062*/ 	.short	(.L_63 - .L_62)
.L_62:
        /*0064*/ 	.word	0x00000008
.L_63:


//--------------------- .nv.info._Z28global_memory_access_latencyiPyPd --------------------------
	.section	.nv.info._Z28global_memory_access_latencyiPyPd,"",@"SHT_CUDA_INFO"
	.sectionflags	@""
	.align	4


	//----- nvinfo : EIATTR_CUDA_API_VERSION
	.align		4
        /*0000*/ 	.byte	0x04, 0x37
        /*0002*/ 	.short	(.L_65 - .L_64)
.L_64:
        /*0004*/ 	.word	0x00000082


	//----- nvinfo : EIATTR_KPARAM_INFO
	.align		4
.L_65:
        /*0008*/ 	.byte	0x04, 0x17
        /*000a*/ 	.short	(.L_67 - .L_66)
.L_66:
        /*000c*/ 	.word	0x00000000
        /*0010*/ 	.short	0x0002
        /*0012*/ 	.short	0x0010
        /*0014*/ 	.byte	0x00, 0xf5, 0x21, 0x00


	//----- nvinfo : EIATTR_KPARAM_INFO
	.align		4
.L_67:
        /*0018*/ 	.byte	0x04, 0x17
        /*001a*/ 	.short	(.L_69 - .L_68)
.L_68:
        /*001c*/ 	.word	0x00000000
        /*0020*/ 	.short	0x0001
        /*0022*/ 	.short	0x0008
        /*0024*/ 	.byte	0x00, 0xf5, 0x21, 0x00


	//----- nvinfo : EIATTR_KPARAM_INFO
	.align		4
.L_69:
        /*0028*/ 	.byte	0x04, 0x17
        /*002a*/ 	.short	(.L_71 - .L_70)
.L_70:
        /*002c*/ 	.word	0x00000000
        /*0030*/ 	.short	0x0000
        /*0032*/ 	.short	0x0000
        /*0034*/ 	.byte	0x00, 0xf0, 0x11, 0x00


	//----- nvinfo : EIATTR_SPARSE_MMA_MASK
	.align		4
.L_71:
        /*0038*/ 	.byte	0x03, 0x50
        /*003a*/ 	.short	0x0000


	//----- nvinfo : EIATTR_MAXREG_COUNT
	.align		4
        /*003c*/ 	.byte	0x03, 0x1b
        /*003e*/ 	.short	0x00ff


	//----- nvinfo : EIATTR_MERCURY_ISA_VERSION
	.align		4
        /*0040*/ 	.byte	0x03, 0x5f
        /*0042*/ 	.short	0x0101


	//----- nvinfo : EIATTR_VRC_CTA_INIT_COUNT
	.align		4
        /*0044*/ 	.byte	0x02, 0x4a
	.zero		1
	.zero		1


	//----- nvinfo : EIATTR_EXIT_INSTR_OFFSETS
	.align		4
        /*0048*/ 	.byte	0x04, 0x1c
        /*004a*/ 	.short	(.L_73 - .L_72)


	//   ....[0]....
.L_72:
        /*004c*/ 	.word	0x000014a0


	//----- nvinfo : EIATTR_CBANK_PARAM_SIZE
	.align		4
.L_73:
        /*0050*/ 	.byte	0x03, 0x19
        /*0052*/ 	.short	0x0018


	//----- nvinfo : EIATTR_PARAM_CBANK
	.align		4
        /*0054*/ 	.byte	0x04, 0x0a
        /*0056*/ 	.short	(.L_75 - .L_74)
	.align		4
.L_74:
        /*0058*/ 	.word	index@(.nv.constant0._Z28global_memory_access_latencyiPyPd)
        /*005c*/ 	.short	0x0380
        /*005e*/ 	.short	0x0018


	//----- nvinfo : EIATTR_SW_WAR
	.align		4
.L_75:
        /*0060*/ 	.byte	0x04, 0x36
        /*0062*/ 	.short	(.L_77 - .L_76)
.L_76:
        /*0064*/ 	.word	0x00000008
.L_77:


//--------------------- .nv.info._Z16register_latencyiPy --------------------------
	.section	.nv.info._Z16register_latencyiPy,"",@"SHT_CUDA_INFO"
	.sectionflags	@""
	.align	4


	//----- nvinfo : EIATTR_CUDA_API_VERSION
	.align		4
        /*0000*/ 	.byte	0x04, 0x37
        /*0002*/ 	.short	(.L_79 - .L_78)
.L_78:
        /*0004*/ 	.word	0x00000082


	//----- nvinfo : EIATTR_KPARAM_INFO
	.align		4
.L_79:
        /*0008*/ 	.byte	0x04, 0x17
        /*000a*/ 	.short	(.L_81 - .L_80)
.L_80:
        /*000c*/ 	.word	0x00000000
        /*0010*/ 	.short	0x0001
        /*0012*/ 	.short	0x0008
        /*0014*/ 	.byte	0x00, 0xf5, 0x21, 0x00


	//----- nvinfo : EIATTR_KPARAM_INFO
	.align		4
.L_81:
        /*0018*/ 	.byte	0x04, 0x17
        /*001a*/ 	.short	(.L_83 - .L_82)
.L_82:
        /*001c*/ 	.word	0x00000000
        /*0020*/ 	.short	0x0000
        /*0022*/ 	.short	0x0000
        /*0024*/ 	.byte	0x00, 0xf0, 0x11, 0x00


	//----- nvinfo : EIATTR_SPARSE_MMA_MASK
	.align		4
.L_83:
        /*0028*/ 	.byte	0x03, 0x50
        /*002a*/ 	.short	0x0000


	//----- nvinfo : EIATTR_MAXREG_COUNT
	.align		4
        /*002c*/ 	.byte	0x03, 0x1b
        /*002e*/ 	.short	0x00ff


	//----- nvinfo : EIATTR_MERCURY_ISA_VERSION
	.align		4
        /*0030*/ 	.byte	0x03, 0x5f
        /*0032*/ 	.short	0x0101


	//----- nvinfo : EIATTR_VRC_CTA_INIT_COUNT
	.align		4
        /*0034*/ 	.byte	0x02, 0x4a
	.zero		1
	.zero		1


	//----- nvinfo : EIATTR_EXIT_INSTR_OFFSETS
	.align		4
        /*0038*/ 	.byte	0x04, 0x1c
        /*003a*/ 	.short	(.L_85 - .L_84)


	//   ....[0]....
.L_84:
        /*003c*/ 	.word	0x00000450


	//----- nvinfo : EIATTR_CBANK_PARAM_SIZE
	.align		4
.L_85:
        /*0040*/ 	.byte	0x03, 0x19
        /*0042*/ 	.short	0x0010


	//----- nvinfo : EIATTR_PARAM_CBANK
	.align		4
        /*0044*/ 	.byte	0x04, 0x0a
        /*0046*/ 	.short	(.L_87 - .L_86)
	.align		4
.L_86:
        /*0048*/ 	.word	index@(.nv.constant0._Z16register_latencyiPy)
        /*004c*/ 	.short	0x0380
        /*004e*/ 	.short	0x0010


	//----- nvinfo : EIATTR_SW_WAR
	.align		4
.L_87:
        /*0050*/ 	.byte	0x04, 0x36
        /*0052*/ 	.short	(.L_89 - .L_88)
.L_88:
        /*0054*/ 	.word	0x00000008
.L_89:


//--------------------- .nv.info._Z13global_memoryiPdiiPy --------------------------
	.section	.nv.info._Z13global_memoryiPdiiPy,"",@"SHT_CUDA_INFO"
	.sectionflags	@""
	.align	4


	//----- nvinfo : EIATTR_CUDA_API_VERSION
	.align		4
        /*0000*/ 	.byte	0x04, 0x37
        /*0002*/ 	.short	(.L_91 - .L_90)
.L_90:
        /*0004*/ 	.word	0x00000082


	//----- nvinfo : EIATTR_KPARAM_INFO
	.align		4
.L_91:
        /*0008*/ 	.byte	0x04, 0x17
        /*000a*/ 	.short	(.L_93 - .L_92)
.L_92:
        /*000c*/ 	.word	0x00000000
        /*0010*/ 	.short	0x0004
        /*0012*/ 	.short	0x0018
        /*0014*/ 	.byte	0x00, 0xf5, 0x21, 0x00


	//----- nvinfo : EIATTR_KPARAM_INFO
	.align		4
.L_93:
        /*0018*/ 	.byte	0x04, 0x17
        /*001a*/ 	.short	(.L_95 - .L_94)
.L_94:
        /*001c*/ 	.word	0x00000000
        /*0020*/ 	.short	0x0003
        /*0022*/ 	.short	0x0014
        /*0024*/ 	.byte	0x00, 0xf0, 0x11, 0x00


	//----- nvinfo : EIATTR_KPARAM_INFO
	.align		4
.L_95:
        /*0028*/ 	.byte	0x04, 0x17
        /*002a*/ 	.short	(.L_97 - .L_96)
.L_96:
        /*002c*/ 	.word	0x00000000
        /*0030*/ 	.short	0x0002
        /*0032*/ 	.short	0x0010
        /*0034*/ 	.byte	0x00, 0xf0, 0x11, 0x00


	//----- nvinfo : EIATTR_KPARAM_INFO
	.align		4
.L_97:
        /*0038*/ 	.byte	0x04, 0x17
        /*003a*/ 	.short	(.L_99 - .L_98)
.L_98:
        /*003c*/ 	.word	0x00000000
        /*0040*/ 	.short	0x0001
        /*0042*/ 	.short	0x0008
        /*0044*/ 	.byte	0x00, 0xf5, 0x21, 0x00


	//----- nvinfo : EIATTR_KPARAM_INFO
	.align		4
.L_99:
        /*0048*/ 	.byte	0x04, 0x17
        /*004a*/ 	.short	(.L_101 - .L_100)
.L_100:
        /*004c*/ 	.word	0x00000000
        /*0050*/ 	.short	0x0000
        /*0052*/ 	.short	0x0000
        /*0054*/ 	.byte	0x00, 0xf0, 0x11, 0x00


	//----- nvinfo : EIATTR_SPARSE_MMA_MASK
	.align		4
.L_101:
        /*0058*/ 	.byte	0x03, 0x50
        /*005a*/ 	.short	0x0000


	//----- nvinfo : EIATTR_MAXREG_COUNT
	.align		4
        /*005c*/ 	.byte	0x03, 0x1b
        /*005e*/ 	.short	0x00ff


	//----- nvinfo : EIATTR_MERCURY_ISA_VERSION
	.align		4
        /*0060*/ 	.byte	0x03, 0x5f
        /*0062*/ 	.short	0x0101


	//----- nvinfo : EIATTR_VRC_CTA_INIT_COUNT
	.align		4
        /*0064*/ 	.byte	0x02, 0x4a
	.zero		1
	.zero		1


	//----- nvinfo : EIATTR_EXIT_INSTR_OFFSETS
	.align		4
        /*0068*/ 	.byte	0x04, 0x1c
        /*006a*/ 	.short	(.L_103 - .L_102)


	//   ....[0]....
.L_102:
        /*006c*/ 	.word	0x000009c0


	//----- nvinfo : EIATTR_CBANK_PARAM_SIZE
	.align		4
.L_103:
        /*0070*/ 	.byte	0x03, 0x19
        /*0072*/ 	.short	0x0020


	//----- nvinfo : EIATTR_PARAM_CBANK
	.align		4
        /*0074*/ 	.byte	0x04, 0x0a
        /*0076*/ 	.short	(.L_105 - .L_104)
	.align		4
.L_104:
        /*0078*/ 	.word	index@(.nv.constant0._Z13global_memoryiPdiiPy)
        /*007c*/ 	.short	0x0380
        /*007e*/ 	.short	0x0020


	//----- nvinfo : EIATTR_SW_WAR
	.align		4
.L_105:
        /*0080*/ 	.byte	0x04, 0x36
        /*0082*/ 	.short	(.L_107 - .L_106)
.L_106:
        /*0084*/ 	.word	0x00000008
.L_107:


//--------------------- .nv.info._Z15array_generatoriPd --------------------------
	.section	.nv.info._Z15array_generatoriPd,"",@"SHT_CUDA_INFO"
	.sectionflags	@""
	.align	4


	//----- nvinfo : EIATTR_CUDA_API_VERSION
	.align		4
        /*0000*/ 	.byte	0x04, 0x37
        /*0002*/ 	.short	(.L_109 - .L_108)
.L_108:
        /*0004*/ 	.word	0x00000082


	//----- nvinfo : EIATTR_KPARAM_INFO
	.align		4
.L_109:
        /*0008*/ 	.byte	0x04, 0x17
        /*000a*/ 	.short	(.L_111 - .L_110)
.L_110:
        /*000c*/ 	.word	0x00000000
        /*0010*/ 	.short	0x0001
        /*0012*/ 	.short	0x0008
        /*0014*/ 	.byte	0x00, 0xf5, 0x21, 0x00


	//----- nvinfo : EIATTR_KPARAM_INFO
	.align		4
.L_111:
        /*0018*/ 	.byte	0x04, 0x17
        /*001a*/ 	.short	(.L_113 - .L_112)
.L_112:
        /*001c*/ 	.word	0x00000000
        /*0020*/ 	.short	0x0000
        /*0022*/ 	.short	0x0000
        /*0024*/ 	.byte	0x00, 0xf0, 0x11, 0x00


	//----- nvinfo : EIATTR_SPARSE_MMA_MASK
	.align		4
.L_113:
        /*0028*/ 	.byte	0x03, 0x50
        /*002a*/ 	.short	0x0000


	//----- nvinfo : EIATTR_MAXREG_COUNT
	.align		4
        /*002c*/ 	.byte	0x03, 0x1b
        /*002e*/ 	.short	0x00ff


	//----- nvinfo : EIATTR_MERCURY_ISA_VERSION
	.align		4
        /*0030*/ 	.byte	0x03, 0x5f
        /*0032*/ 	.short	0x0101


	//----- nvinfo : EIATTR_VRC_CTA_INIT_COUNT
	.align		4
        /*0034*/ 	.byte	0x02, 0x4a
	.zero		1
	.zero		1


	//----- nvinfo : EIATTR_EXIT_INSTR_OFFSETS
	.align		4
        /*0038*/ 	.byte	0x04, 0x1c
        /*003a*/ 	.short	(.L_115 - .L_114)


	//   ....[0]....
.L_114:
        /*003c*/ 	.word	0x000003c0


	//----- nvinfo : EIATTR_CBANK_PARAM_SIZE
	.align		4
.L_115:
        /*0040*/ 	.byte	0x03, 0x19
        /*0042*/ 	.short	0x0010


	//----- nvinfo : EIATTR_PARAM_CBANK
	.align		4
        /*0044*/ 	.byte	0x04, 0x0a
        /*0046*/ 	.short	(.L_117 - .L_116)
	.align		4
.L_116:
        /*0048*/ 	.word	index@(.nv.constant0._Z15array_generatoriPd)
        /*004c*/ 	.short	0x0380
        /*004e*/ 	.short	0x0010


	//----- nvinfo : EIATTR_SW_WAR
	.align		4
.L_117:
        /*0050*/ 	.byte	0x04, 0x36
        /*0052*/ 	.short	(.L_119 - .L_118)
.L_118:
        /*0054*/ 	.word	0x00000008
.L_119:


//--------------------- .nv.callgraph             --------------------------
	.section	.nv.callgraph,"",@"SHT_CUDA_CALLGRAPH"
	.align	4
	.sectionentsize	8
	.align		4
        /*0000*/ 	.word	0x00000000
	.align		4
        /*0004*/ 	.word	0xffffffff
	.align		4
        /*0008*/ 	.word	0x00000000
	.align		4
        /*000c*/ 	.word	0xfffffffe
	.align		4
        /*0010*/ 	.word	0x00000000
	.align		4
        /*0014*/ 	.word	0xfffffffd
	.align		4
        /*0018*/ 	.word	0x00000000
	.align		4
        /*001c*/ 	.word	0xfffffffc


//--------------------- .text._Z12ILP_latency2iPyPd --------------------------
	.section	.text._Z12ILP_latency2iPyPd,"ax",@progbits
	.align	128
        .global         _Z12ILP_latency2iPyPd
        .type           _Z12ILP_latency2iPyPd,@function
        .size           _Z12ILP_latency2iPyPd,(.L_x_38 - _Z12ILP_latency2iPyPd)
        .other          _Z12ILP_latency2iPyPd,@"STO_CUDA_ENTRY STV_DEFAULT"
_Z12ILP_latency2iPyPd:
.text._Z12ILP_latency2iPyPd:
[----:B------:R-:W-:Y:S01]  /*0000*/  LDC R1, c[0x0][0x37c] ;  /* 0x0000df00ff017b82 */ /* 0x000fe20000000800 */
[----:B------:R-:W0:Y:S01]  /*0010*/  LDCU UR7, c[0x0][0x380] ;  /* 0x00007000ff0777ac */ /* 0x000e220008000800 */
[----:B------:R-:W-:Y:S01]  /*0020*/  HFMA2 R2, -RZ, RZ, 0, 0 ;  /* 0x00000000ff027431 */ /* 0x000fe200000001ff */
[----:B------:R-:W-:Y:S01]  /*0030*/  MOV R3, 0x404b8000 ;  /* 0x404b800000037802 */ /* 0x000fe20000000f00 */
[----:B------:R-:W1:Y:S01]  /*0040*/  LDCU.64 UR22, c[0x0][0x358] ;  /* 0x00006b00ff1677ac */ /* 0x000e620008000a00 */
[----:B------:R-:W-:Y:S01]  /*0050*/  UMOV UR4, URZ ;  /* 0x000000ff00047c82 */ /* 0x000fe20008000000 */
[----:B------:R-:W-:Y:S01]  /*0060*/  UMOV UR5, URZ ;  /* 0x000000ff00057c82 */ /* 0x000fe20008000000 */
[----:B0-----:R-:W-:-:S09]  /*0070*/  UISETP.GE.AND UP0, UPT, UR7, 0x1, UPT ;  /* 0x000000010700788c */ /* 0x001fd2000bf06270 */
[----:B-1----:R-:W-:Y:S05]  /*0080*/  BRA.U !UP0, `(.L_x_0) ;  /* 0x00000005083c7547 */ /* 0x002fea000b800000 */
[----:B------:R-:W-:Y:S02]  /*0090*/  UISETP.GE.U32.AND UP0, UPT, UR7, 0x4, UPT ;  /* 0x000000040700788c */ /* 0x000fe4000bf06070 */
[----:B------:R-:W-:Y:S01]  /*00a0*/  ULOP3.LUT UR6, UR7, 0x3, URZ, 0xc0, !UPT ;  /* 0x0000000307067892 */ /* 0x000fe2000f8ec0ff */
[----:B------:R-:W-:Y:S01]  /*00b0*/  UMOV UR4, URZ ;  /* 0x000000ff00047c82 */ /* 0x000fe20008000000 */
[----:B------:R-:W-:-:S05]  /*00c0*/  UMOV UR5, URZ ;  /* 0x000000ff00057c82 */ /* 0x000fca0008000000 */
[----:B------:R-:W-:Y:S05]  /*00d0*/  BRA.U !UP0, `(.L_x_1) ;  /* 0x0000000108b47547 */ /* 0x000fea000b800000 */
[----:B------:R-:W-:Y:S01]  /*00e0*/  ULOP3.LUT UR4, UR7, 0x7ffffffc, URZ, 0xc0, !UPT ;  /* 0x7ffffffc07047892 */ /* 0x000fe2000f8ec0ff */
[----:B------:R-:W-:-:S03]  /*00f0*/  UMOV UR5, URZ ;  /* 0x000000ff00057c82 */ /* 0x000fc60008000000 */
[----:B------:R-:W-:-:S03]  /*0100*/  UIADD3 UR7, UPT, UPT, -UR4, URZ, URZ ;  /* 0x000000ff04077290 */ /* 0x000fc6000fffe1ff */
[----:B------:R-:W-:-:S09]  /*0110*/  UMOV UR4, URZ ;  /* 0x000000ff00047c82 */ /* 0x000fd20008000000 */
.L_x_2:
[----:B------:R-:W-:Y:S01]  /*0120*/  S2UR UR8, SR_CLOCKLO ;  /* 0x00000000000879c3 */ /* 0x000fe20000005000 */
[----:B------:R-:W-:-:S07]  /*0130*/  NOP ;  /* 0x0000000000007918 */ /* 0x000fce0000000000 */
[----:B------:R-:W0:Y:S01]  /*0140*/  S2UR UR9, SR_CLOCKLO ;  /* 0x00000000000979c3 */ /* 0x000e220000005000 */
[----:B------:R-:W-:Y:S01]  /*0150*/  NOP ;  /* 0x0000000000007918 */ /* 0x000fe20000000000 */
[----:B0-----:R-:W-:-:S04]  /*0160*/  UIADD3 UR8, UPT, UPT, -UR8, UR9, URZ ;  /* 0x0000000908087290 */ /* 0x001fc8000fffe1ff */
[----:B------:R-:W-:Y:S02]  /*0170*/  USHF.R.S32.HI UR21, URZ, 0x1f, UR8 ;  /* 0x0000001fff157899 */ /* 0x000fe40008011408 */
[----:B------:R-:W-:Y:S01]  /*0180*/  S2UR UR9, SR_CLOCKLO ;  /* 0x00000000000979c3 */ /* 0x000fe20000005000 */
[----:B------:R-:W-:-:S07]  /*0190*/  NOP ;  /* 0x0000000000007918 */ /* 0x000fce0000000000 */
[----:B------:R-:W0:Y:S01]  /*01a0*/  S2UR UR20, SR_CLOCKLO ;  /* 0x00000000001479c3 */ /* 0x000e220000005000 */
[----:B------:R-:W-:Y:S01]  /*01b0*/  NOP ;  /* 0x0000000000007918 */ /* 0x000fe20000000000 */
[----:B0-----:R-:W-:-:S04]  /*01c0*/  UIADD3 UR9, UPT, UPT, -UR9, UR20, URZ ;  /* 0x0000001409097290 */ /* 0x001fc8000fffe1ff */
[----:B------:R-:W-:Y:S02]  /*01d0*/  USHF.R.S32.HI UR20, URZ, 0x1f, UR9 ;  /* 0x0000001fff147899 */ /* 0x000fe40008011409 */
[----:B------:R-:W-:-:S04]  /*01e0*/  UIADD3 UR24, UP0, UP1, UR9, UR4, UR8 ;  /* 0x0000000409187290 */ /* 0x000fc8000f91e008 */
[----:B------:R-:W-:Y:S01]  /*01f0*/  UIADD3.X UR20, UPT, UPT, UR20, UR5, UR21, UP0, UP1 ;  /* 0x0000000514147290 */ /* 0x000fe200087e2415 */
[----:B------:R-:W-:Y:S01]  /*0200*/  S2UR UR4, SR_CLOCKLO ;  /* 0x00000000000479c3 */ /* 0x000fe20000005000 */
[----:B------:R-:W-:-:S07]  /*0210*/  NOP ;  /* 0x0000000000007918 */ /* 0x000fce0000000000 */
[----:B------:R-:W0:Y:S01]  /*0220*/  S2UR UR5, SR_CLOCKLO ;  /* 0x00000000000579c3 */ /* 0x000e220000005000 */
[----:B------:R-:W-:Y:S01]  /*0230*/  NOP ;  /* 0x0000000000007918 */ /* 0x000fe20000000000 */
[----:B0-----:R-:W-:-:S04]  /*0240*/  UIADD3 UR4, UPT, UPT, -UR4, UR5, URZ ;  /* 0x0000000504047290 */ /* 0x001fc8000fffe1ff */
[----:B------:R-:W-:Y:S02]  /*0250*/  USHF.R.S32.HI UR9, URZ, 0x1f, UR4 ;  /* 0x0000001fff097899 */ /* 0x000fe40008011404 */
[----:B------:R-:W-:Y:S01]  /*0260*/  S2UR UR5, SR_CLOCKLO ;  /* 0x00000000000579c3 */ /* 0x000fe20000005000 */
[----:B------:R-:W-:Y:S01]  /*0270*/  NOP ;  /* 0x0000000000007918 */ /* 0x000fe20000000000 */
[----:B------:R-:W-:Y:S02]  /*0280*/  UIADD3 UR10, UPT, UPT, UR10, UR10, URZ ;  /* 0x0000000a0a0a7290 */ /* 0x000fe4000fffe0ff */
[----:B------:R-:W-:Y:S02]  /*0290*/  UIADD3 UR11, UPT, UPT, UR11, UR11, URZ ;  /* 0x0000000b0b0b7290 */ /* 0x000fe4000fffe0ff */
[----:B------:R-:W-:Y:S02]  /*02a0*/  UIADD3 UR12, UPT, UPT, UR12, UR12, URZ ;  /* 0x0000000c0c0c7290 */ /* 0x000fe4000fffe0ff */
[----:B------:R-:W-:-:S02]  /*02b0*/  UIADD3 UR13, UPT, UPT, UR13, UR13, URZ ;  /* 0x0000000d0d0d7290 */ /* 0x000fc4000fffe0ff */
[----:B------:R-:W-:Y:S02]  /*02c0*/  UIADD3 UR14, UPT, UPT, UR14, UR14, URZ ;  /* 0x0000000e0e0e7290 */ /* 0x000fe4000fffe0ff */
[----:B------:R-:W-:Y:S02]  /*02d0*/  UIADD3 UR15, UPT, UPT, UR15, UR15, URZ ;  /* 0x0000000f0f0f7290 */ /* 0x000fe4000fffe0ff */
[----:B------:R-:W-:Y:S02]  /*02e0*/  UIADD3 UR16, UPT, UPT, UR16, UR16, URZ ;  /* 0x0000001010107290 */ /* 0x000fe4000fffe0ff */
[----:B------:R-:W-:Y:S02]  /*02f0*/  UIADD3 UR17, UPT, UPT, UR17, UR17, URZ ;  /* 0x0000001111117290 */ /* 0x000fe4000fffe0ff */
[----:B------:R-:W-:Y:S02]  /*0300*/  UIADD3 UR18, UPT, UPT, UR18, UR18, URZ ;  /* 0x0000001212127290 */ /* 0x000fe4000fffe0ff */
[----:B------:R-:W-:Y:S01]  /*0310*/  UIADD3 UR19, UPT, UPT, UR19, UR19, URZ ;  /* 0x0000001313137290 */ /* 0x000fe2000fffe0ff */
[----:B------:R-:W0:Y:S01]  /*0320*/  S2UR UR8, SR_CLOCKLO ;  /* 0x00000000000879c3 */ /* 0x000e220000005000 */
[----:B------:R-:W-:Y:S01]  /*0330*/  NOP ;  /* 0x0000000000007918 */ /* 0x000fe20000000000 */
[----:B0-----:R-:W-:-:S02]  /*0340*/  UIADD3 UR5, UPT, UPT, -UR5, UR8, URZ ;  /* 0x0000000805057290 */ /* 0x001fc4000fffe1ff */
[----:B------:R-:W-:Y:S02]  /*0350*/  UIADD3 UR7, UPT, UPT, UR7, 0x4, URZ ;  /* 0x0000000407077890 */ /* 0x000fe4000fffe0ff */
[----:B------:R-:W-:Y:S02]  /*0360*/  USHF.R.S32.HI UR8, URZ, 0x1f, UR5 ;  /* 0x0000001fff087899 */ /* 0x000fe40008011405 */
[----:B------:R-:W-:-:S04]  /*0370*/  UIADD3 UR4, UP0, UP1, UR5, UR24, UR4 ;  /* 0x0000001805047290 */ /* 0x000fc8000f91e004 */
[----:B------:R-:W-:Y:S02]  /*0380*/  UIADD3.X UR5, UPT, UPT, UR8, UR20, UR9, UP0, UP1 ;  /* 0x0000001408057290 */ /* 0x000fe400087e2409 */
[----:B------:R-:W-:-:S09]  /*0390*/  UISETP.NE.AND UP0, UPT, UR7, URZ, UPT ;  /* 0x000000ff0700728c */ /* 0x000fd2000bf05270 */
[----:B------:R-:W-:Y:S05]  /*03a0*/  BRA.U UP0, `(.L_x_2) ;  /* 0xfffffffd005c7547 */ /* 0x000fea000b83ffff */
.L_x_1:
[----:B------:R-:W-:-:S09]  /*03b0*/  UISETP.NE.AND UP0, UPT, UR6, URZ, UPT ;  /* 0x000000ff0600728c */ /* 0x000fd2000bf05270 */
[----:B------:R-:W-:Y:S05]  /*03c0*/  BRA.U !UP0, `(.L_x_3) ;  /* 0x0000000108547547 */ /* 0x000fea000b800000 */
[----:B------:R-:W-:-:S12]  /*03d0*/  UIADD3 UR6, UPT, UPT, -UR6, URZ, URZ ;  /* 0x000000ff06067290 */ /* 0x000fd8000fffe1ff */
.L_x_4:
[----:B------:R-:W-:Y:S01]  /*03e0*/  S2UR UR7, SR_CLOCKLO ;  /* 0x00000000000779c3 */ /* 0x000fe20000005000 */
[----:B------:R-:W-:Y:S01]  /*03f0*/  NOP ;  /* 0x0000000000007918 */ /* 0x000fe20000000000 */
[----:B------:R-:W-:Y:S02]  /*0400*/  UIADD3 UR10, UPT, UPT, UR10, UR10, URZ ;  /* 0x0000000a0a0a7290 */ /* 0x000fe4000fffe0ff */
        /* <DEDUP_REMOVED lines=13> */
[----:B------:R-:W-:-:S04]  /*04e0*/  UIADD3 UR4, UP0, UPT, UR7, UR4, URZ ;  /* 0x0000000407047290 */ /* 0x000fc8000ff1e0ff */
[----:B------:R-:W-:Y:S02]  /*04f0*/  ULEA.HI.X.SX32 UR5, UR7, UR5, 0x1, UP0 ;  /* 0x0000000507057291 */ /* 0x000fe400080f0eff */
[----:B------:R-:W-:-:S09]  /*0500*/  UISETP.NE.AND UP0, UPT, UR6, URZ, UPT ;  /* 0x000000ff0600728c */ /* 0x000fd2000bf05270 */
[----:B------:R-:W-:Y:S05]  /*0510*/  BRA.U UP0, `(.L_x_4) ;  /* 0xfffffffd00b07547 */ /* 0x000fea000b83ffff */
.L_x_3:
[----:B------:R-:W-:-:S04]  /*0520*/  UIADD3 UR14, UPT, UPT, UR14, UR15, UR16 ;  /* 0x0000000f0e0e7290 */ /* 0x000fc8000fffe010 */
[----:B------:R-:W-:-:S04]  /*0530*/  UIADD3 UR14, UPT, UPT, UR12, UR14, UR13 ;  /* 0x0000000e0c0e7290 */ /* 0x000fc8000fffe00d */
[----:B------:R-:W-:-:S04]  /*0540*/  UIADD3 UR14, UPT, UPT, UR10, UR14, UR11 ;  /* 0x0000000e0a0e7290 */ /* 0x000fc8000fffe00b */
[----:B------:R-:W-:-:S04]  /*0550*/  UIADD3 UR14, UPT, UPT, UR18, UR14, UR17 ;  /* 0x0000000e120e7290 */ /* 0x000fc8000fffe011 */
[----:B------:R-:W-:-:S09]  /*0560*/  UIADD3 UR14, UPT, UPT, UR14, UR19, URZ ;  /* 0x000000130e0e7290 */ /* 0x000fd2000fffe0ff */
[----:B------:R-:W0:Y:S03]  /*0570*/  I2F.F64 R2, UR14 ;  /* 0x0000000e00027d12 */ /* 0x000e260008201c00 */
.L_x_0:
[----:B------:R-:W1:Y:S01]  /*0580*/  S2R R11, SR_TID.X ;  /* 0x00000000000b7919 */ /* 0x000e620000002100 */
[----:B------:R-:W2:Y:S01]  /*0590*/  LDC.64 R4, c[0x0][0x388] ;  /* 0x0000e200ff047b82 */ /* 0x000ea20000000a00 */
[----:B------:R-:W1:Y:S01]  /*05a0*/  LDCU UR6, c[0x0][0x360] ;  /* 0x00006c00ff0677ac */ /* 0x000e620008000800 */
[----:B------:R-:W-:Y:S01]  /*05b0*/  MOV R8, UR4 ;  /* 0x0000000400087c02 */ /* 0x000fe20008000f00 */
[----:B------:R-:W1:Y:S01]  /*05c0*/  S2R R0, SR_CTAID.X ;  /* 0x0000000000007919 */ /* 0x000e620000002500 */
[----:B------:R-:W-:-:S04]  /*05d0*/  MOV R9, UR5 ;  /* 0x0000000500097c02 */ /* 0x000fc80008000f00 */
[----:B------:R-:W3:Y:S01]  /*05e0*/  LDC.64 R6, c[0x0][0x390] ;  /* 0x0000e400ff067b82 */ /* 0x000ee20000000a00 */
[----:B-1----:R-:W-:-:S04]  /*05f0*/  IMAD R11, R0, UR6, R11 ;  /* 0x00000006000b7c24 */ /* 0x002fc8000f8e020b */
[----:B--2---:R-:W-:-:S04]  /*0600*/  IMAD.WIDE R4, R11, 0x8, R4 ;  /* 0x000000080b047825 */ /* 0x004fc800078e0204 */
[----:B---3--:R-:W-:Y:S01]  /*0610*/  IMAD.WIDE R6, R11, 0x8, R6 ;  /* 0x000000080b067825 */ /* 0x008fe200078e0206 */
[----:B------:R-:W-:Y:S04]  /*0620*/  STG.E.64 desc[UR22][R4.64], R8 ;  /* 0x0000000804007986 */ /* 0x000fe8000c101b16 */
[----:B0-----:R-:W-:Y:S01]  /*0630*/  STG.E.64 desc[UR22][R6.64], R2 ;  /* 0x0000000206007986 */ /* 0x001fe2000c101b16 */
[----:B------:R-:W-:Y:S05]  /*0640*/  EXIT ;  /* 0x000000000000794d */ /* 0x000fea0003800000 */
.L_x_5:
[----:B------:R-:W-:-:S00]  /*0650*/  BRA `(.L_x_5) ;  /* 0xfffffffc00fc7947 */ /* 0x000fc0000383ffff */
[----:B------:R-:W-:-:S00]  /*0660*/  NOP ;  /* 0x0000000000007918 */ /* 0x000fc00000000000 */
        /* <DEDUP_REMOVED lines=9> */
.L_x_38:


//--------------------- .text._Z11ILP_latencyiPyPd --------------------------
	.section	.text._Z11ILP_latencyiPyPd,"ax",@progbits
	.align	128
        .global         _Z11ILP_latencyiPyPd
        .type           _Z11ILP_latencyiPyPd,@function
        .size           _Z11ILP_latencyiPyPd,(.L_x_39 - _Z11ILP_latencyiPyPd)
        .other          _Z11ILP_latencyiPyPd,@"STO_CUDA_ENTRY STV_DEFAULT"
_Z11ILP_latencyiPyPd:
.text._Z11ILP_latencyiPyPd:
        /* <DEDUP_REMOVED lines=18> */
.L_x_8:
        /* <DEDUP_REMOVED lines=22> */
[----:B------:R-:W-:Y:S02]  /*0280*/  UIMAD UR10, UR10, UR10, UR10 ;  /* 0x0000000a0a0a72a4 */ /* 0x000fe4000f8e020a */
[----:B------:R-:W-:Y:S02]  /*0290*/  UIMAD UR11, UR11, UR11, UR11 ;  /* 0x0000000b0b0b72a4 */ /* 0x000fe4000f8e020b */
[----:B------:R-:W-:Y:S02]  /*02a0*/  UIMAD UR12, UR12, UR12, UR12 ;  /* 0x0000000c0c0c72a4 */ /* 0x000fe4000f8e020c */
[----:B------:R-:W-:-:S02]  /*02b0*/  UIMAD UR13, UR13, UR13, UR13 ;  /* 0x0000000d0d0d72a4 */ /* 0x000fc4000f8e020d */
[----:B------:R-:W-:Y:S02]  /*02c0*/  UIMAD UR14, UR14, UR14, UR14 ;  /* 0x0000000e0e0e72a4 */ /* 0x000fe4000f8e020e */
[----:B------:R-:W-:Y:S02]  /*02d0*/  UIMAD UR15, UR15, UR15, UR15 ;  /* 0x0000000f0f0f72a4 */ /* 0x000fe4000f8e020f */
[----:B------:R-:W-:Y:S02]  /*02e0*/  UIMAD UR16, UR16, UR16, UR16 ;  /* 0x00000010101072a4 */ /* 0x000fe4000f8e0210 */
[----:B------:R-:W-:Y:S02]  /*02f0*/  UIMAD UR17, UR17, UR17, UR17 ;  /* 0x00000011111172a4 */ /* 0x000fe4000f8e0211 */
[----:B------:R-:W-:Y:S02]  /*0300*/  UIMAD UR18, UR18, UR18, UR18 ;  /* 0x00000012121272a4 */ /* 0x000fe4000f8e0212 */
[----:B------:R-:W-:Y:S01]  /*0310*/  UIMAD UR19, UR19, UR19, UR19 ;  /* 0x00000013131372a4 */ /* 0x000fe2000f8e0213 */
        /* <DEDUP_REMOVED lines=9> */
.L_x_7:
[----:B------:R-:W-:-:S09]  /*03b0*/  UISETP.NE.AND UP0, UPT, UR6, URZ, UPT ;  /* 0x000000ff0600728c */ /* 0x000fd2000bf05270 */
[----:B------:R-:W-:Y:S05]  /*03c0*/  BRA.U !UP0, `(.L_x_9) ;  /* 0x0000000108547547 */ /* 0x000fea000b800000 */
[----:B------:R-:W-:-:S12]  /*03d0*/  UIADD3 UR6, UPT, UPT, -UR6, URZ, URZ ;  /* 0x000000ff06067290 */ /* 0x000fd8000fffe1ff */
.L_x_10:
[----:B------:R-:W-:Y:S01]  /*03e0*/  S2UR UR7, SR_CLOCKLO ;  /* 0x00000000000779c3 */ /* 0x000fe20000005000 */
[----:B------:R-:W-:Y:S01]  /*03f0*/  NOP ;  /* 0x0000000000007918 */ /* 0x000fe20000000000 */
[----:B------:R-:W-:Y:S02]  /*0400*/  UIMAD UR10, UR10, UR10, UR10 ;  /* 0x0000000a0a0a72a4 */ /* 0x000fe4000f8e020a */
        /* <DEDUP_REMOVED lines=17> */
.L_x_9:
[----:B------:R-:W-:-:S04]  /*0520*/  UIADD3 UR14, UPT, UPT, UR14, UR15, UR16 ;  /* 0x0000000f0e0e7290 */ /* 0x000fc8000fffe010 */
[----:B------:R-:W-:-:S04]  /*0530*/  UIADD3 UR14, UPT, UPT, UR12, UR14, UR13 ;  /* 0x0000000e0c0e7290 */ /* 0x000fc8000fffe00d */
[----:B------:R-:W-:-:S04]  /*0540*/  UIADD3 UR14, UPT, UPT, UR10, UR14, UR11 ;  /* 0x0000000e0a0e7290 */ /* 0x000fc8000fffe00b */
[----:B------:R-:W-:-:S04]  /*0550*/  UIADD3 UR14, UPT, UPT, UR18, UR14, UR17 ;  /* 0x0000000e120e7290 */ /* 0x000fc8000fffe011 */
[----:B------:R-:W-:-:S09]  /*0560*/  UIADD3 UR14, UPT, UPT, UR14, UR19, URZ ;  /* 0x000000130e0e7290 */ /* 0x000fd2000fffe0ff */
[----:B------:R-:W0:Y:S03]  /*0570*/  I2F.F64 R2, UR14 ;  /* 0x0000000e00027d12 */ /* 0x000e260008201c00 */
.L_x_6:
        /* <DEDUP_REMOVED lines=13> */
.L_x_11:
        /* <DEDUP_REMOVED lines=11> */
.L_x_39:


//--------------------- .text._Z28global_memory_access_latencyiPyPd --------------------------
	.section	.text._Z28global_memory_access_latencyiPyPd,"ax",@progbits
	.align	128
        .global         _Z28global_memory_access_latencyiPyPd
        .type           _Z28global_memory_access_latencyiPyPd,@function
        .size           _Z28global_memory_access_latencyiPyPd,(.L_x_40 - _Z28global_memory_access_latencyiPyPd)
        .other          _Z28global_memory_access_latencyiPyPd,@"STO_CUDA_ENTRY STV_DEFAULT"
_Z28global_memory_access_latencyiPyPd:
.text._Z28global_memory_access_latencyiPyPd:
        /* <DEDUP_REMOVED lines=15> */
[----:B------:R-:W-:Y:S01]  /*00f0*/  UMOV UR4, URZ ;  /* 0x000000ff00047c82 */ /* 0x000fe20008000000 */
[----:B------:R-:W-:Y:S02]  /*0100*/  UMOV UR5, URZ ;  /* 0x000000ff00057c82 */ /* 0x000fe40008000000 */
[----:B------:R-:W-:-:S04]  /*0110*/  UIADD3 UR7, UPT, UPT, -UR7, URZ, URZ ;  /* 0x000000ff07077290 */ /* 0x000fc8000fffe1ff */
[----:B------:R-:W-:-:S09]  /*0120*/  UISETP.GE.AND UP0, UPT, UR7, URZ, UPT ;  /* 0x000000ff0700728c */ /* 0x000fd2000bf06270 */
[----:B------:R-:W-:Y:S05]  /*0130*/  BRA.U UP0, `(.L_x_14) ;  /* 0x0000000900ec7547 */ /* 0x000fea000b800000 */
[----:B------:R-:W-:Y:S02]  /*0140*/  UIADD3 UR8, UPT, UPT, -UR7, URZ, URZ ;  /* 0x000000ff07087290 */ /* 0x000fe4000fffe1ff */
[----:B------:R-:W-:Y:S02]  /*0150*/  UPLOP3.LUT UP0, UPT, UPT, UPT, UPT, 0x80, 0x8 ;  /* 0x000000000008789c */ /* 0x000fe40003f0f070 */
[----:B------:R-:W-:-:S09]  /*0160*/  UISETP.GT.AND UP1, UPT, UR8, 0xc, UPT ;  /* 0x0000000c0800788c */ /* 0x000fd2000bf24270 */
[----:B------:R-:W-:Y:S05]  /*0170*/  BRA.U !UP1, `(.L_x_15) ;  /* 0x0000000509d87547 */ /* 0x000fea000b800000 */
[----:B------:R-:W0:Y:S02]  /*0180*/  LDC.64 R2, c[0x0][0x390] ;  /* 0x0000e400ff027b82 */ /* 0x000e240000000a00 */
[----:B0-----:R-:W5:Y:S01]  /*0190*/  LDG.E.64 R2, desc[UR12][R2.64] ;  /* 0x0000000c02027981 */ /* 0x001f62000c1e1b00 */
[----:B------:R-:W-:-:S11]  /*01a0*/  UPLOP3.LUT UP0, UPT, UPT, UPT, UPT, 0x40, 0x4 ;  /* 0x000000000004789c */ /* 0x000fd60003f0e870 */
.L_x_16:
        /* <DEDUP_REMOVED lines=108> */
[----:B0-----:R-:W-:Y:S02]  /*0870*/  UIADD3 UR5, UPT, UPT, -UR5, UR8, URZ ;  /* 0x0000000805057290 */ /* 0x001fe4000fffe1ff */
[----:B------:R-:W-:Y:S02]  /*0880*/  UIADD3 UR7, UPT, UPT, UR7, 0x10, URZ ;  /* 0x0000001007077890 */ /* 0x000fe4000fffe0ff */
[----:B------:R-:W-:Y:S02]  /*0890*/  USHF.R.S32.HI UR8, URZ, 0x1f, UR5 ;  /* 0x0000001fff087899 */ /* 0x000fe40008011405 */
[----:B------:R-:W-:-:S04]  /*08a0*/  UIADD3 UR4, UP1, UP2, UR5, UR10, UR4 ;  /* 0x0000000a05047290 */ /* 0x000fc8000fa3e004 */
[----:B------:R-:W-:Y:S02]  /*08b0*/  UIADD3.X UR5, UPT, UPT, UR8, UR11, UR9, UP1, UP2 ;  /* 0x0000000b08057290 */ /* 0x000fe40008fe4409 */
[----:B------:R-:W-:-:S09]  /*08c0*/  UISETP.GE.AND UP1, UPT, UR7, -0xc, UPT ;  /* 0xfffffff40700788c */ /* 0x000fd2000bf26270 */
[----:B------:R-:W-:Y:S05]  /*08d0*/  BRA.U !UP1, `(.L_x_16) ;  /* 0xfffffff909347547 */ /* 0x000fea000b83ffff */
.L_x_15:
[----:B------:R-:W-:-:S04]  /*08e0*/  UIADD3 UR8, UPT, UPT, -UR7, URZ, URZ ;  /* 0x000000ff07087290 */ /* 0x000fc8000fffe1ff */
[----:B------:R-:W-:-:S09]  /*08f0*/  UISETP.GT.AND UP1, UPT, UR8, 0x4, UPT ;  /* 0x000000040800788c */ /* 0x000fd2000bf24270 */
[----:B------:R-:W-:Y:S05]  /*0900*/  BRA.U !UP1, `(.L_x_17) ;  /* 0x0000000109f07547 */ /* 0x000fea000b800000 */
[----:B------:R-:W-:Y:S01]  /*0910*/  UPLOP3.LUT UP0, UPT, UPT, UPT, UPT, 0x40, 0x4 ;  /* 0x000000000004789c */ /* 0x000fe20003f0e870 */
        /* <DEDUP_REMOVED lines=50> */
[----:B-----5:R-:W0:Y:S02]  /*0c40*/  LDC.64 R2, c[0x0][0x390] ;  /* 0x0000e400ff027b82 */ /* 0x020e240000000a00 */
[----:B0-----:R-:W5:Y:S06]  /*0c50*/  LDG.E.64 R2, desc[UR12][R2.64] ;  /* 0x0000000c02027981 */ /* 0x001f6c000c1e1b00 */
[----:B------:R-:W0:Y:S01]  /*0c60*/  S2UR UR8, SR_CLOCKLO ;  /* 0x00000000000879c3 */ /* 0x000e220000005000 */
[----:B------:R-:W-:Y:S01]  /*0c70*/  NOP ;  /* 0x0000000000007918 */ /* 0x000fe20000000000 */
[----:B0-----:R-:W-:-:S02]  /*0c80*/  UIADD3 UR5, UPT, UPT, -UR5, UR8, URZ ;  /* 0x0000000805057290 */ /* 0x001fc4000fffe1ff */
[----:B------:R-:W-:Y:S02]  /*0c90*/  UIADD3 UR7, UPT, UPT, UR7, 0x8, URZ ;  /* 0x0000000807077890 */ /* 0x000fe4000fffe0ff */
[----:B------:R-:W-:Y:S02]  /*0ca0*/  USHF.R.S32.HI UR8, URZ, 0x1f, UR5 ;  /* 0x0000001fff087899 */ /* 0x000fe40008011405 */
[----:B------:R-:W-:-:S04]  /*0cb0*/  UIADD3 UR4, UP1, UP2, UR5, UR10, UR4 ;  /* 0x0000000a05047290 */ /* 0x000fc8000fa3e004 */
[----:B------:R-:W-:-:S12]  /*0cc0*/  UIADD3.X UR5, UPT, UPT, UR8, UR11, UR9, UP1, UP2 ;  /* 0x0000000b08057290 */ /* 0x000fd80008fe4409 */
.L_x_17:
[----:B------:R-:W-:-:S09]  /*0cd0*/  UISETP.NE.OR UP0, UPT, UR7, URZ, UP0 ;  /* 0x000000ff0700728c */ /* 0x000fd20008705670 */
[----:B------:R-:W-:Y:S05]  /*0ce0*/  BRA.U !UP0, `(.L_x_13) ;  /* 0x0000000108847547 */ /* 0x000fea000b800000 */
.L_x_14:
[----:B-----5:R-:W0:Y:S02]  /*0cf0*/  LDC.64 R2, c[0x0][0x390] ;  /* 0x0000e400ff027b82 */ /* 0x020e240000000a00 */
[----:B0-----:R-:W5:Y:S02]  /*0d00*/  LDG.E.64 R2, desc[UR12][R2.64] ;  /* 0x0000000c02027981 */ /* 0x001f64000c1e1b00 */
.L_x_18:
        /* <DEDUP_REMOVED lines=29> */
[----:B------:R-:W-:-:S09]  /*0ee0*/  UISETP.NE.AND UP0, UPT, UR7, URZ, UPT ;  /* 0x000000ff0700728c */ /* 0x000fd2000bf05270 */
[----:B------:R-:W-:Y:S05]  /*0ef0*/  BRA.U UP0, `(.L_x_18) ;  /* 0xfffffffd00847547 */ /* 0x000fea000b83ffff */
.L_x_13:
[----:B------:R-:W-:-:S09]  /*0f00*/  UISETP.NE.AND UP0, UPT, UR6, URZ, UPT ;  /* 0x000000ff0600728c */ /* 0x000fd2000bf05270 */
[----:B------:R-:W-:Y:S05]  /*0f10*/  BRA.U !UP0, `(.L_x_12) ;  /* 0x0000000508307547 */ /* 0x000fea000b800000 */
[----:B------:R-:W-:-:S04]  /*0f20*/  UIADD3 UR6, UPT, UPT, -UR6, URZ, URZ ;  /* 0x000000ff06067290 */ /* 0x000fc8000fffe1ff */
[----:B------:R-:W-:-:S09]  /*0f30*/  UISETP.GE.AND UP0, UPT, UR6, URZ, UPT ;  /* 0x000000ff0600728c */ /* 0x000fd2000bf06270 */
[----:B------:R-:W-:Y:S05]  /*0f40*/  BRA.U UP0, `(.L_x_19) ;  /* 0x0000000100f47547 */ /* 0x000fea000b800000 */
[----:B------:R-:W-:Y:S02]  /*0f50*/  UIADD3 UR7, UPT, UPT, -UR6, URZ, URZ ;  /* 0x000000ff06077290 */ /* 0x000fe4000fffe1ff */
[----:B------:R-:W-:Y:S02]  /*0f60*/  UPLOP3.LUT UP0, UPT, UPT, UPT, UPT, 0x80, 0x8 ;  /* 0x000000000008789c */ /* 0x000fe40003f0f070 */
[----:B------:R-:W-:-:S09]  /*0f70*/  UISETP.GT.AND UP1, UPT, UR7, 0x3, UPT ;  /* 0x000000030700788c */ /* 0x000fd2000bf24270 */
[----:B------:R-:W-:Y:S05]  /*0f80*/  BRA.U !UP1, `(.L_x_20) ;  /* 0x0000000109887547 */ /* 0x000fea000b800000 */
[----:B-----5:R-:W0:Y:S02]  /*0f90*/  LDC.64 R2, c[0x0][0x390] ;  /* 0x0000e400ff027b82 */ /* 0x020e240000000a00 */
[----:B0-----:R-:W5:Y:S01]  /*0fa0*/  LDG.E.64 R2, desc[UR12][R2.64] ;  /* 0x0000000c02027981 */ /* 0x001f62000c1e1b00 */
[----:B------:R-:W-:-:S11]  /*0fb0*/  UPLOP3.LUT UP0, UPT, UPT, UPT, UPT, 0x40, 0x4 ;  /* 0x000000000004789c */ /* 0x000fd60003f0e870 */
.L_x_21:
        /* <DEDUP_REMOVED lines=31> */
.L_x_20:
        /* <DEDUP_REMOVED lines=21> */
.L_x_22:
[----:B------:R-:W-:-:S09]  /*1300*/  UISETP.NE.OR UP0, UPT, UR6, URZ, UP0 ;  /* 0x000000ff0600728c */ /* 0x000fd20008705670 */
[----:B------:R-:W-:Y:S05]  /*1310*/  BRA.U !UP0, `(.L_x_12) ;  /* 0x0000000108307547 */ /* 0x000fea000b800000 */
.L_x_19:
[----:B-----5:R-:W0:Y:S02]  /*1320*/  LDC.64 R2, c[0x0][0x390] ;  /* 0x0000e400ff027b82 */ /* 0x020e240000000a00 */
[----:B0-----:R-:W5:Y:S02]  /*1330*/  LDG.E.64 R2, desc[UR12][R2.64] ;  /* 0x0000000c02027981 */ /* 0x001f64000c1e1b00 */
.L_x_23:
[----:B------:R-:W-:Y:S01]  /*1340*/  S2UR UR7, SR_CLOCKLO ;  /* 0x00000000000779c3 */ /* 0x000fe20000005000 */
[----:B------:R-:W-:-:S07]  /*1350*/  NOP ;  /* 0x0000000000007918 */ /* 0x000fce0000000000 */
[----:B------:R-:W0:Y:S01]  /*1360*/  S2UR UR8, SR_CLOCKLO ;  /* 0x00000000000879c3 */ /* 0x000e220000005000 */
[----:B------:R-:W-:Y:S01]  /*1370*/  NOP ;  /* 0x0000000000007918 */ /* 0x000fe20000000000 */
[----:B0-----:R-:W-:Y:S02]  /*1380*/  UIADD3 UR7, UPT, UPT, -UR7, UR8, URZ ;  /* 0x0000000807077290 */ /* 0x001fe4000fffe1ff */
[----:B------:R-:W-:Y:S02]  /*1390*/  UIADD3 UR6, UPT, UPT, UR6, 0x1, URZ ;  /* 0x0000000106067890 */ /* 0x000fe4000fffe0ff */
[----:B------:R-:W-:-:S04]  /*13a0*/  UIADD3 UR4, UP0, UPT, UR7, UR4, URZ ;  /* 0x0000000407047290 */ /* 0x000fc8000ff1e0ff */
[----:B------:R-:W-:Y:S02]  /*13b0*/  ULEA.HI.X.SX32 UR5, UR7, UR5, 0x1, UP0 ;  /* 0x0000000507057291 */ /* 0x000fe400080f0eff */
[----:B------:R-:W-:-:S09]  /*13c0*/  UISETP.NE.AND UP0, UPT, UR6, URZ, UPT ;  /* 0x000000ff0600728c */ /* 0x000fd2000bf05270 */
[----:B------:R-:W-:Y:S05]  /*13d0*/  BRA.U UP0, `(.L_x_23) ;  /* 0xfffffffd00d87547 */ /* 0x000fea000b83ffff */
.L_x_12:
[----:B------:R-:W0:Y:S01]  /*13e0*/  S2R R11, SR_TID.X ;  /* 0x00000000000b7919 */ /* 0x000e220000002100 */
[----:B------:R-:W1:Y:S01]  /*13f0*/  LDC.64 R4, c[0x0][0x388] ;  /* 0x0000e200ff047b82 */ /* 0x000e620000000a00 */
[----:B------:R-:W0:Y:S01]  /*1400*/  LDCU UR6, c[0x0][0x360] ;  /* 0x00006c00ff0677ac */ /* 0x000e220008000800 */
[----:B------:R-:W-:Y:S01]  /*1410*/  MOV R8, UR4 ;  /* 0x0000000400087c02 */ /* 0x000fe20008000f00 */
[----:B------:R-:W0:Y:S01]  /*1420*/  S2R R0, SR_CTAID.X ;  /* 0x0000000000007919 */ /* 0x000e220000002500 */
[----:B------:R-:W-:-:S04]  /*1430*/  MOV R9, UR5 ;  /* 0x0000000500097c02 */ /* 0x000fc80008000f00 */
[----:B------:R-:W2:Y:S01]  /*1440*/  LDC.64 R6, c[0x0][0x390] ;  /* 0x0000e400ff067b82 */ /* 0x000ea20000000a00 */
[----:B0-----:R-:W-:-:S04]  /*1450*/  IMAD R11, R0, UR6, R11 ;  /* 0x00000006000b7c24 */ /* 0x001fc8000f8e020b */
[----:B-1----:R-:W-:-:S04]  /*1460*/  IMAD.WIDE R4, R11, 0x8, R4 ;  /* 0x000000080b047825 */ /* 0x002fc800078e0204 */
[----:B--2---:R-:W-:Y:S01]  /*1470*/  IMAD.WIDE R6, R11, 0x8, R6 ;  /* 0x000000080b067825 */ /* 0x004fe200078e0206 */
[----:B------:R-:W-:Y:S04]  /*1480*/  STG.E.64 desc[UR12][R4.64], R8 ;  /* 0x0000000804007986 */ /* 0x000fe8000c101b0c */
[----:B-----5:R-:W-:Y:S01]  /*1490*/  STG.E.64 desc[UR12][R6.64], R2 ;  /* 0x0000000206007986 */ /* 0x020fe2000c101b0c */
[----:B------:R-:W-:Y:S05]  /*14a0*/  EXIT ;  /* 0x000000000000794d */ /* 0x000fea0003800000 */
.L_x_24:
        /* <DEDUP_REMOVED lines=13> */
.L_x_40:


//--------------------- .text._Z16register_latencyiPy --------------------------
	.section	.text._Z16register_latencyiPy,"ax",@progbits
	.align	128
        .global         _Z16register_latencyiPy
        .type           _Z16register_latencyiPy,@function
        .size           _Z16register_latencyiPy,(.L_x_41 - _Z16register_latencyiPy)
        .other          _Z16register_latencyiPy,@"STO_CUDA_ENTRY STV_DEFAULT"
_Z16register_latencyiPy:
.text._Z16register_latencyiPy:
[----:B------:R-:W-:Y:S01]  /*0000*/  LDC R1, c[0x0][0x37c] ;  /* 0x0000df00ff017b82 */ /* 0x000fe20000000800 */
[----:B------:R-:W0:Y:S01]  /*0010*/  LDCU UR7, c[0x0][0x380] ;  /* 0x00007000ff0777ac */ /* 0x000e220008000800 */
        /* <DEDUP_REMOVED lines=14> */
.L_x_27:
        /* <DEDUP_REMOVED lines=31> */
.L_x_26:
[----:B------:R-:W-:-:S09]  /*02f0*/  UISETP.NE.AND UP0, UPT, UR6, URZ, UPT ;  /* 0x000000ff0600728c */ /* 0x000fd2000bf05270 */
[----:B------:R-:W-:Y:S05]  /*0300*/  BRA.U !UP0, `(.L_x_25) ;  /* 0x00000001082c7547 */ /* 0x000fea000b800000 */
[----:B------:R-:W-:-:S12]  /*0310*/  UIADD3 UR6, UPT, UPT, -UR6, URZ, URZ ;  /* 0x000000ff06067290 */ /* 0x000fd8000fffe1ff */
.L_x_28:
        /* <DEDUP_REMOVED lines=10> */
.L_x_25:
[----:B------:R-:W0:Y:S01]  /*03c0*/  S2R R7, SR_TID.X ;  /* 0x0000000000077919 */ /* 0x000e220000002100 */
[----:B------:R-:W1:Y:S01]  /*03d0*/  LDC.64 R2, c[0x0][0x388] ;  /* 0x0000e200ff027b82 */ /* 0x000e620000000a00 */
[----:B------:R-:W0:Y:S01]  /*03e0*/  LDCU UR6, c[0x0][0x360] ;  /* 0x00006c00ff0677ac */ /* 0x000e220008000800 */
[----:B------:R-:W-:Y:S01]  /*03f0*/  MOV R4, UR4 ;  /* 0x0000000400047c02 */ /* 0x000fe20008000f00 */
[----:B------:R-:W0:Y:S01]  /*0400*/  S2R R0, SR_CTAID.X ;  /* 0x0000000000007919 */ /* 0x000e220000002500 */
[----:B------:R-:W-:Y:S01]  /*0410*/  MOV R5, UR5 ;  /* 0x0000000500057c02 */ /* 0x000fe20008000f00 */
[----:B0-----:R-:W-:-:S04]  /*0420*/  IMAD R7, R0, UR6, R7 ;  /* 0x0000000600077c24 */ /* 0x001fc8000f8e0207 */
[----:B-1----:R-:W-:-:S05]  /*0430*/  IMAD.WIDE R2, R7, 0x8, R2 ;  /* 0x0000000807027825 */ /* 0x002fca00078e0202 */
[----:B------:R-:W-:Y:S01]  /*0440*/  STG.E.64 desc[UR14][R2.64], R4 ;  /* 0x0000000402007986 */ /* 0x000fe2000c101b0e */
[----:B------:R-:W-:Y:S05]  /*0450*/  EXIT ;  /* 0x000000000000794d */ /* 0x000fea0003800000 */
.L_x_29:
        /* <DEDUP_REMOVED lines=10> */
.L_x_41:


//--------------------- .text._Z13global_memoryiPdiiPy --------------------------
	.section	.text._Z13global_memoryiPdiiPy,"ax",@progbits
	.align	128
        .global         _Z13global_memoryiPdiiPy
        .type           _Z13global_memoryiPdiiPy,@function
        .size           _Z13global_memoryiPdiiPy,(.L_x_42 - _Z13global_memoryiPdiiPy)
        .other          _Z13global_memoryiPdiiPy,@"STO_CUDA_ENTRY STV_DEFAULT"
_Z13global_memoryiPdiiPy:
.text._Z13global_memoryiPdiiPy:
[----:B------:R-:W-:Y:S01]  /*0000*/  LDC R1, c[0x0][0x37c] ;  /* 0x0000df00ff017b82 */ /* 0x000fe20000000800 */
[----:B------:R-:W0:Y:S07]  /*0010*/  LDCU UR5, c[0x0][0x394] ;  /* 0x00007280ff0577ac */ /* 0x000e2e0008000800 */
[----:B------:R-:W1:Y:S01]  /*0020*/  S2UR UR10, SR_CTAID.X ;  /* 0x00000000000a79c3 */ /* 0x000e620000002500 */
[----:B------:R-:W-:Y:S02]  /*0030*/  IMAD.MOV.U32 R0, RZ, RZ, RZ ;  /* 0x000000ffff007224 */ /* 0x000fe400078e00ff */
[----:B------:R-:W-:Y:S01]  /*0040*/  IMAD.MOV.U32 R9, RZ, RZ, RZ ;  /* 0x000000ffff097224 */ /* 0x000fe200078e00ff */
[----:B------:R-:W2:Y:S01]  /*0050*/  LDCU.64 UR8, c[0x0][0x358] ;  /* 0x00006b00ff0877ac */ /* 0x000ea20008000a00 */
[----:B0-----:R-:W-:-:S09]  /*0060*/  UISETP.GE.AND UP0, UPT, UR5, 0x1, UPT ;  /* 0x000000010500788c */ /* 0x001fd2000bf06270 */
[----:B------:R-:W-:Y:S05]  /*0070*/  BRA.U !UP0, `(.L_x_30) ;  /* 0x0000000908307547 */ /* 0x000fea000b800000 */
[----:B------:R-:W-:Y:S02]  /*0080*/  UISETP.GE.U32.AND UP0, UPT, UR5, 0x10, UPT ;  /* 0x000000100500788c */ /* 0x000fe4000bf06070 */
[----:B------:R-:W-:-:S07]  /*0090*/  ULOP3.LUT UR6, UR5, 0xf, URZ, 0xc0, !UPT ;  /* 0x0000000f05067892 */ /* 0x000fce000f8ec0ff */
[----:B------:R-:W-:Y:S05]  /*00a0*/  BRA.U !UP0, `(.L_x_31) ;  /* 0x0000000508147547 */ /* 0x000fea000b800000 */
[----:B------:R-:W-:-:S04]  /*00b0*/  ULOP3.LUT UR4, UR5, 0x7ffffff0, URZ, 0xc0, !UPT ;  /* 0x7ffffff005047892 */ /* 0x000fc8000f8ec0ff */
[----:B------:R-:W-:-:S12]  /*00c0*/  UIADD3 UR4, UPT, UPT, -UR4, URZ, URZ ;  /* 0x000000ff04047290 */ /* 0x000fd8000fffe1ff */
.L_x_32:
[----:B------:R-:W-:Y:S02]  /*00d0*/  CS2R R2, SR_CLOCKLO ;  /* 0x0000000000027805 */ /* 0x000fe40000015000 */
[----:B------:R-:W-:-:S06]  /*00e0*/  CS2R R4, SR_CLOCKLO ;  /* 0x0000000000047805 */ /* 0x000fcc0000015000 */
[----:B------:R-:W-:-:S04]  /*00f0*/  IADD3 R7, P0, P1, R0, R4, -R2 ;  /* 0x0000000400077210 */ /* 0x000fc8000791e802 */
[----:B------:R-:W-:Y:S02]  /*0100*/  IADD3.X R9, PT, PT, R9, R5, ~R3, P0, P1 ;  /* 0x0000000509097210 */ /* 0x000fe400007e2c03 */
        /* <DEDUP_REMOVED lines=57> */
[----:B------:R-:W-:Y:S01]  /*04a0*/  CS2R R4, SR_CLOCKLO ;  /* 0x0000000000047805 */ /* 0x000fe20000015000 */
[----:B------:R-:W-:-:S05]  /*04b0*/  UIADD3 UR4, UPT, UPT, UR4, 0x10, URZ ;  /* 0x0000001004047890 */ /* 0x000fca000fffe0ff */
[----:B------:R-:W-:Y:S01]  /*04c0*/  IADD3 R0, P0, P1, R7, R4, -R2 ;  /* 0x0000000407007210 */ /* 0x000fe2000791e802 */
[----:B------:R-:W-:-:S03]  /*04d0*/  UISETP.NE.AND UP0, UPT, UR4, URZ, UPT ;  /* 0x000000ff0400728c */ /* 0x000fc6000bf05270 */
[----:B------:R-:W-:-:S06]  /*04e0*/  IADD3.X R9, PT, PT, R9, R5, ~R3, P0, P1 ;  /* 0x0000000509097210 */ /* 0x000fcc00007e2c03 */
[----:B------:R-:W-:Y:S05]  /*04f0*/  BRA.U UP0, `(.L_x_32) ;  /* 0xfffffff900f47547 */ /* 0x000fea000b83ffff */
.L_x_31:
[----:B------:R-:W-:-:S09]  /*0500*/  UISETP.NE.AND UP0, UPT, UR6, URZ, UPT ;  /* 0x000000ff0600728c */ /* 0x000fd2000bf05270 */
[----:B------:R-:W-:Y:S05]  /*0510*/  BRA.U !UP0, `(.L_x_30) ;  /* 0x0000000508087547 */ /* 0x000fea000b800000 */
[----:B------:R-:W-:Y:S02]  /*0520*/  UISETP.GE.U32.AND UP0, UPT, UR6, 0x8, UPT ;  /* 0x000000080600788c */ /* 0x000fe4000bf06070 */
[----:B------:R-:W-:-:S07]  /*0530*/  ULOP3.LUT UR7, UR5, 0x7, URZ, 0xc0, !UPT ;  /* 0x0000000705077892 */ /* 0x000fce000f8ec0ff */
[----:B------:R-:W-:Y:S05]  /*0540*/  BRA.U !UP0, `(.L_x_33) ;  /* 0x0000000108807547 */ /* 0x000fea000b800000 */
        /* <DEDUP_REMOVED lines=31> */
[----:B------:R-:W-:-:S09]  /*0740*/  IADD3.X R9, PT, PT, R9, R5, ~R3, P0, P1 ;  /* 0x0000000509097210 */ /* 0x000fd200007e2c03 */
.L_x_33:
        /* <DEDUP_REMOVED lines=21> */
.L_x_34:
[----:B------:R-:W-:-:S09]  /*08a0*/  UISETP.NE.AND UP0, UPT, UR4, URZ, UPT ;  /* 0x000000ff0400728c */ /* 0x000fd2000bf05270 */
[----:B------:R-:W-:Y:S05]  /*08b0*/  BRA.U !UP0, `(.L_x_30) ;  /* 0x0000000108207547 */ /* 0x000fea000b800000 */
[----:B------:R-:W-:-:S12]  /*08c0*/  UIADD3 UR4, UPT, UPT, -UR4, URZ, URZ ;  /* 0x000000ff04047290 */ /* 0x000fd8000fffe1ff */
.L_x_35:
[----:B------:R-:W-:Y:S02]  /*08d0*/  CS2R R2, SR_CLOCKLO ;  /* 0x0000000000027805 */ /* 0x000fe40000015000 */
[----:B------:R-:W-:Y:S01]  /*08e0*/  CS2R R4, SR_CLOCKLO ;  /* 0x0000000000047805 */ /* 0x000fe20000015000 */
[----:B------:R-:W-:-:S05]  /*08f0*/  UIADD3 UR4, UPT, UPT, UR4, 0x1, URZ ;  /* 0x0000000104047890 */ /* 0x000fca000fffe0ff */
[----:B------:R-:W-:Y:S01]  /*0900*/  IADD3 R0, P0, P1, R0, R4, -R2 ;  /* 0x0000000400007210 */ /* 0x000fe2000791e802 */
[----:B------:R-:W-:-:S03]  /*0910*/  UISETP.NE.AND UP0, UPT, UR4, URZ, UPT ;  /* 0x000000ff0400728c */ /* 0x000fc6000bf05270 */
[----:B------:R-:W-:-:S06]  /*0920*/  IADD3.X R9, PT, PT, R9, R5, ~R3, P0, P1 ;  /* 0x0000000509097210 */ /* 0x000fcc00007e2c03 */
[----:B------:R-:W-:Y:S05]  /*0930*/  BRA.U UP0, `(.L_x_35) ;  /* 0xfffffffd00e47547 */ /* 0x000fea000b83ffff */
.L_x_30:
[----:B------:R-:W1:Y:S01]  /*0940*/  S2R R5, SR_TID.X ;  /* 0x0000000000057919 */ /* 0x000e620000002100 */
[----:B------:R-:W1:Y:S08]  /*0950*/  LDC R4, c[0x0][0x390] ;  /* 0x0000e400ff047b82 */ /* 0x000e700000000800 */
[----:B------:R-:W0:Y:S01]  /*0960*/  LDC.64 R2, c[0x0][0x398] ;  /* 0x0000e600ff027b82 */ /* 0x000e220000000a00 */
[----:B-1----:R-:W-:-:S02]  /*0970*/  IMAD R5, R4, UR10, R5 ;  /* 0x0000000a04057c24 */ /* 0x002fc4000f8e0205 */
[----:B------:R-:W-:Y:S02]  /*0980*/  IMAD.MOV.U32 R4, RZ, RZ, R0 ;  /* 0x000000ffff047224 */ /* 0x000fe400078e0000 */
[----:B0-----:R-:W-:-:S04]  /*0990*/  IMAD.WIDE R2, R5, 0x8, R2 ;  /* 0x0000000805027825 */ /* 0x001fc800078e0202 */
[----:B------:R-:W-:-:S05]  /*09a0*/  IMAD.MOV.U32 R5, RZ, RZ, R9 ;  /* 0x000000ffff057224 */ /* 0x000fca00078e0009 */
[----:B--2---:R-:W-:Y:S01]  /*09b0*/  STG.E.64 desc[UR8][R2.64], R4 ;  /* 0x0000000402007986 */ /* 0x004fe2000c101b08 */
[----:B------:R-:W-:Y:S05]  /*09c0*/  EXIT ;  /* 0x000000000000794d */ /* 0x000fea0003800000 */
.L_x_36:
        /* <DEDUP_REMOVED lines=11> */
.L_x_42:


//--------------------- .text._Z15array_generatoriPd --------------------------
	.section	.text._Z15array_generatoriPd,"ax",@progbits
	.align	128
        .global         _Z15array_generatoriPd
        .type           _Z15array_generatoriPd,@function
        .size           _Z15array_generatoriPd,(.L_x_43 - _Z15array_generatoriPd)
        .other          _Z15array_generatoriPd,@"STO_CUDA_ENTRY STV_DEFAULT"
_Z15array_generatoriPd:
.text._Z15array_generatoriPd:
[----:B------:R-:W-:Y:S01]  /*0000*/  LDC R1, c[0x0][0x37c] ;  /* 0x0000df00ff017b82 */ /* 0x000fe20000000800 */
[----:B------:R-:W0:Y:S07]  /*0010*/  S2R R9, SR_TID.X ;  /* 0x0000000000097919 */ /* 0x000e2e0000002100 */
[----:B------:R-:W0:Y:S01]  /*0020*/  S2UR UR4, SR_CTAID.X ;  /* 0x00000000000479c3 */ /* 0x000e220000002500 */
[----:B------:R-:W1:Y:S07]  /*0030*/  LDCU.64 UR6, c[0x0][0x388] ;  /* 0x00007100ff0677ac */ /* 0x000e6e0008000a00 */
[----:B------:R-:W0:Y:S08]  /*0040*/  LDC R0, c[0x0][0x360] ;  /* 0x0000d800ff007b82 */ /* 0x000e300000000800 */
[----:B------:R-:W2:Y:S01]  /*0050*/  LDC.64 R6, c[0x0][0x388] ;  /* 0x0000e200ff067b82 */ /* 0x000ea20000000a00 */
[----:B0-----:R-:W-:Y:S01]  /*0060*/  IMAD R9, R0, UR4, R9 ;  /* 0x0000000400097c24 */ /* 0x001fe2000f8e0209 */
[----:B------:R-:W0:Y:S04]  /*0070*/  LDCU.64 UR4, c[0x0][0x358] ;  /* 0x00006b00ff0477ac */ /* 0x000e280008000a00 */
[----:B------:R-:W-:-:S04]  /*0080*/  IADD3 R2, P0, PT, R9, R0, RZ ;  /* 0x0000000009027210 */ /* 0x000fc80007f1e0ff */
[----:B------:R-:W-:Y:S02]  /*0090*/  LEA.HI.X.SX32 R3, R9, RZ, 0x1, P0 ;  /* 0x000000ff09037211 */ /* 0x000fe400000f0eff */
[----:B-1----:R-:W-:-:S04]  /*00a0*/  LEA R10, P0, R2, UR6, 0x3 ;  /* 0x00000006020a7c11 */ /* 0x002fc8000f8018ff */
[----:B------:R-:W-:-:S04]  /*00b0*/  LEA.HI.X R11, R2, UR7, R3, 0x3, P0 ;  /* 0x00000007020b7c11 */ /* 0x000fc800080f1c03 */
[----:B------:R1:W0:Y:S01]  /*00c0*/  I2F.F64.U64 R26, R10 ;  /* 0x0000000a001a7312 */ /* 0x0002220000301800 */
[----:B------:R-:W-:-:S04]  /*00d0*/  IMAD.WIDE.U32 R18, R0, 0x8, R10 ;  /* 0x0000000800127825 */ /* 0x000fc800078e000a */
[----:B------:R-:W-:-:S03]  /*00e0*/  IMAD.WIDE.U32 R20, R0, 0x8, R18 ;  /* 0x0000000800147825 */ /* 0x000fc600078e0012 */
[----:B------:R-:W3:Y:S01]  /*00f0*/  I2F.F64.U64 R4, R18 ;  /* 0x0000001200047312 */ /* 0x000ee20000301800 */
[----:B------:R-:W-:-:S07]  /*0100*/  IMAD.WIDE.U32 R22, R0, 0x8, R20 ;  /* 0x0000000800167825 */ /* 0x000fce00078e0014 */
[----:B------:R-:W4:Y:S01]  /*0110*/  I2F.F64.U64 R16, R20 ;  /* 0x0000001400107312 */ /* 0x000f220000301800 */
[----:B------:R-:W-:-:S07]  /*0120*/  IMAD.WIDE.U32 R24, R0, 0x8, R22 ;  /* 0x0000000800187825 */ /* 0x000fce00078e0016 */
[----:B------:R5:W-:Y:S01]  /*0130*/  I2F.F64.U64 R14, R24 ;  /* 0x00000018000e7312 */ /* 0x000be20000301800 */
[----:B-1----:R-:W-:-:S04]  /*0140*/  IMAD.WIDE.U32 R10, R0, 0x8, R24 ;  /* 0x00000008000a7825 */ /* 0x002fc800078e0018 */
[----:B------:R-:W-:-:S03]  /*0150*/  IMAD.WIDE.U32 R28, R0, 0x8, R10 ;  /* 0x00000008001c7825 */ /* 0x000fc600078e000a */
[----:B------:R-:W-:Y:S01]  /*0160*/  I2F.F64.U64 R12, R10 ;  /* 0x0000000a000c7312 */ /* 0x000fe20000301800 */
[C---:B-----5:R-:W-:Y:S01]  /*0170*/  IADD3 R25, PT, PT, R9.reuse, R0, RZ ;  /* 0x0000000009197210 */ /* 0x060fe20007ffe0ff */
[----:B--2---:R-:W-:-:S03]  /*0180*/  IMAD.WIDE.U32 R8, R9, 0x8, R6 ;  /* 0x0000000809087825 */ /* 0x004fc600078e0006 */
[C---:B------:R-:W-:Y:S01]  /*0190*/  IADD3 R21, PT, PT, R25.reuse, R0, RZ ;  /* 0x0000000019157210 */ /* 0x040fe20007ffe0ff */
[----:B------:R-:W-:Y:S02]  /*01a0*/  IMAD.WIDE.U32 R18, R0, 0x8, R28 ;  /* 0x0000000800127825 */ /* 0x000fe400078e001c */
[----:B------:R1:W-:Y:S01]  /*01b0*/  I2F.F64.U64 R10, R28 ;  /* 0x0000001c000a7312 */ /* 0x0003e20000301800 */
[----:B0-----:R0:W-:Y:S01]  /*01c0*/  STG.E.64 desc[UR4][R8.64], R26 ;  /* 0x0000001a08007986 */ /* 0x0011e2000c101b04 */
[----:B------:R-:W-:-:S06]  /*01d0*/  IMAD.WIDE.U32 R24, R25, 0x8, R6 ;  /* 0x0000000819187825 */ /* 0x000fcc00078e0006 */
[----:B------:R2:W5:Y:S01]  /*01e0*/  I2F.F64.U64 R2, R22 ;  /* 0x0000001600027312 */ /* 0x0005620000301800 */
[----:B---3--:R3:W-:Y:S01]  /*01f0*/  STG.E.64 desc[UR4][R24.64], R4 ;  /* 0x0000000418007986 */ /* 0x0087e2000c101b04 */
[C---:B-1----:R-:W-:Y:S01]  /*0200*/  IADD3 R29, PT, PT, R21.reuse, R0, RZ ;  /* 0x00000000151d7210 */ /* 0x042fe20007ffe0ff */
[----:B------:R-:W-:-:S05]  /*0210*/  IMAD.WIDE.U32 R20, R21, 0x8, R6 ;  /* 0x0000000815147825 */ /* 0x000fca00078e0006 */
[----:B0-----:R0:W1:Y:S01]  /*0220*/  I2F.F64.U64 R8, R18 ;  /* 0x0000001200087312 */ /* 0x0010620000301800 */
[----:B----4-:R4:W-:Y:S01]  /*0230*/  STG.E.64 desc[UR4][R20.64], R16 ;  /* 0x0000001014007986 */ /* 0x0109e2000c101b04 */
[C---:B--2---:R-:W-:Y:S01]  /*0240*/  IADD3 R22, PT, PT, R29.reuse, R0, RZ ;  /* 0x000000001d167210 */ /* 0x044fe20007ffe0ff */
[----:B------:R-:W-:-:S03]  /*0250*/  IMAD.WIDE.U32 R28, R29, 0x8, R6 ;  /* 0x000000081d1c7825 */ /* 0x000fc600078e0006 */
[-C--:B---3--:R-:W-:Y:S02]  /*0260*/  IADD3 R25, PT, PT, R22, R0.reuse, RZ ;  /* 0x0000000016197210 */ /* 0x088fe40007ffe0ff */
[----:B-----5:R2:W-:Y:S01]  /*0270*/  STG.E.64 desc[UR4][R28.64], R2 ;  /* 0x000000021c007986 */ /* 0x0205e2000c101b04 */
[----:B0-----:R-:W-:Y:S01]  /*0280*/  IMAD.WIDE.U32 R18, R0, 0x8, R18 ;  /* 0x0000000800127825 */ /* 0x001fe200078e0012 */
[----:B------:R-:W-:-:S03]  /*0290*/  IADD3 R23, PT, PT, R25, R0, RZ ;  /* 0x0000000019177210 */ /* 0x000fc60007ffe0ff */
[----:B------:R0:W3:Y:S01]  /*02a0*/  I2F.F64.U64 R4, R18 ;  /* 0x0000001200047312 */ /* 0x0000e20000301800 */
[----:B------:R-:W-:Y:S01]  /*02b0*/  IADD3 R24, PT, PT, R23, R0, RZ ;  /* 0x0000000017187210 */ /* 0x000fe20007ffe0ff */
[----:B------:R-:W-:-:S04]  /*02c0*/  IMAD.WIDE.U32 R26, R0, 0x8, R18 ;  /* 0x00000008001a7825 */ /* 0x000fc800078e0012 */
[--C-:B----4-:R-:W-:Y:S02]  /*02d0*/  IMAD.WIDE.U32 R16, R23, 0x8, R6.reuse ;  /* 0x0000000817107825 */ /* 0x110fe400078e0006 */
[----:B------:R-:W4:Y:S02]  /*02e0*/  I2F.F64.U64 R26, R26 ;  /* 0x0000001a001a7312 */ /* 0x000f240000301800 */
[----:B0-----:R-:W-:Y:S01]  /*02f0*/  IMAD.WIDE.U32 R18, R22, 0x8, R6 ;  /* 0x0000000816127825 */ /* 0x001fe200078e0006 */
[----:B------:R-:W-:-:S03]  /*0300*/  IADD3 R22, PT, PT, R24, R0, RZ ;  /* 0x0000000018167210 */ /* 0x000fc60007ffe0ff */
[--C-:B--2---:R-:W-:Y:S01]  /*0310*/  IMAD.WIDE.U32 R2, R25, 0x8, R6.reuse ;  /* 0x0000000819027825 */ /* 0x104fe200078e0006 */
[----:B------:R-:W-:Y:S01]  /*0320*/  IADD3 R0, PT, PT, R22, R0, RZ ;  /* 0x0000000016007210 */ /* 0x000fe20007ffe0ff */
[----:B------:R-:W-:Y:S02]  /*0330*/  STG.E.64 desc[UR4][R18.64], R14 ;  /* 0x0000000e12007986 */ /* 0x000fe4000c101b04 */
[--C-:B------:R-:W-:Y:S02]  /*0340*/  IMAD.WIDE.U32 R24, R24, 0x8, R6.reuse ;  /* 0x0000000818187825 */ /* 0x100fe400078e0006 */
[----:B------:R-:W-:Y:S02]  /*0350*/  STG.E.64 desc[UR4][R2.64], R12 ;  /* 0x0000000c02007986 */ /* 0x000fe4000c101b04 */
[--C-:B------:R-:W-:Y:S02]  /*0360*/  IMAD.WIDE.U32 R22, R22, 0x8, R6.reuse ;  /* 0x0000000816167825 */ /* 0x100fe400078e0006 */
[----:B------:R-:W-:Y:S02]  /*0370*/  STG.E.64 desc[UR4][R16.64], R10 ;  /* 0x0000000a10007986 */ /* 0x000fe4000c101b04 */
[----:B------:R-:W-:-:S02]  /*0380*/  IMAD.WIDE.U32 R6, R0, 0x8, R6 ;  /* 0x0000000800067825 */ /* 0x000fc400078e0006 */
[----:B-1----:R-:W-:Y:S04]  /*0390*/  STG.E.64 desc[UR4][R24.64], R8 ;  /* 0x0000000818007986 */ /* 0x002fe8000c101b04 */
[----:B---3--:R-:W-:Y:S04]  /*03a0*/  STG.E.64 desc[UR4][R22.64], R4 ;  /* 0x0000000416007986 */ /* 0x008fe8000c101b04 */
[----:B----4-:R-:W-:Y:S01]  /*03b0*/  STG.E.64 desc[UR4][R6.64], R26 ;  /* 0x0000001a06007986 */ /* 0x010fe2000c101b04 */
[----:B------:R-:W-:Y:S05]  /*03c0*/  EXIT ;  /* 0x000000000000794d */ /* 0x000fea0003800000 */
.L_x_37:
        /* <DEDUP_REMOVED lines=11> */
.L_x_43:


//--------------------- .nv.shared.reserved.0     --------------------------
	.section	.nv.shared.reserved.0,"aw",@nobits
	.weak		__nv_reservedSMEM_offset_0_alias
	.size		__nv_reservedSMEM_offset_0_alias, 0, 64
	.other		__nv_reservedSMEM_offset_0_alias,@"STO_CUDA_RESERVED_SHARED STV_DEFAULT"
__nv_reservedSMEM_offset_0_alias:
	.zero		0
	.zero		64


//--------------------- .nv.constant0._Z12ILP_latency2iPyPd --------------------------
	.section	.nv.constant0._Z12ILP_latency2iPyPd,"a",@progbits
	.sectionflags	@""
	.align	4
.nv.constant0._Z12ILP_latency2iPyPd:
	.zero		920


//--------------------- .nv.constant0._Z11ILP_latencyiPyPd --------------------------
	.section	.nv.constant0._Z11ILP_latencyiPyPd,"a",@progbits
	.sectionflags	@""
	.align	4
.nv.constant0._Z11ILP_latencyiPyPd:
	.zero		920


//--------------------- .nv.constant0._Z28global_memory_access_latencyiPyPd --------------------------
	.section	.nv.constant0._Z28global_memory_access_latencyiPyPd,"a",@progbits
	.sectionflags	@""
	.align	4
.nv.constant0._Z28global_memory_access_latencyiPyPd:
	.zero		920


//--------------------- .nv.constant0._Z16register_latencyiPy --------------------------
	.section	.nv.constant0._Z16register_latencyiPy,"a",@progbits
	.sectionflags	@""
	.align	4
.nv.constant0._Z16register_latencyiPy:
	.zero		912


//--------------------- .nv.constant0._Z13global_memoryiPdiiPy --------------------------
	.section	.nv.constant0._Z13global_memoryiPdiiPy,"a",@progbits
	.sectionflags	@""
	.align	4
.nv.constant0._Z13global_memoryiPdiiPy:
	.zero		928


//--------------------- .nv.constant0._Z15array_generatoriPd --------------------------
	.section	.nv.constant0._Z15array_generatoriPd,"a",@progbits
	.sectionflags	@""
	.align	4
.nv.constant0._Z15array_generatoriPd:
	.zero		912


//--------------------- SYMBOLS --------------------------

	.type		.nv.reservedSmem.offset0,@object
	.size		.nv.reservedSmem.offset0,0x4
